def attn_fwd(
    Q,
    K,
    V,
    Out,
    Lse,
    sm_scale,
    stride_qz,
    stride_qh,
    stride_qm,
    stride_qk,
    stride_kz,
    stride_kh,
    stride_kn,
    stride_kk,
    stride_vz,
    stride_vh,
    stride_vn,
    stride_vk,
    stride_oz,
    stride_oh,
    stride_om,
    stride_ok,
    seqlen_q,
    seqlen_k,
    BLOCK_M: tl.constexpr,
    BLOCK_N: tl.constexpr,
    HEAD_DIM: tl.constexpr,
    CAUSAL: tl.constexpr,
):
    start_m = tl.program_id(0)
    off_hz = tl.program_id(1)
    q_off = off_hz * stride_qh
    k_off = off_hz * stride_kh
    v_off = off_hz * stride_vh
    offs_m = start_m * BLOCK_M + tl.arange(0, BLOCK_M)
    offs_d = tl.arange(0, HEAD_DIM)
    offs_n = tl.arange(0, BLOCK_N)
    q_ptrs = Q + q_off + offs_m[:, None] * stride_qm + offs_d[None, :] * stride_qk
    k_ptrs = K + k_off + offs_d[:, None] * stride_kk + offs_n[None, :] * stride_kn
    v_ptrs = V + v_off + offs_n[:, None] * stride_vn + offs_d[None, :] * stride_vk
    m_i = tl.full([BLOCK_M], float("-inf"), dtype=tl.float32)
    l_i = tl.zeros([BLOCK_M], dtype=tl.float32) + 1.0
    acc = tl.zeros([BLOCK_M, HEAD_DIM], dtype=tl.float32)
    q = tl.load(q_ptrs)
    acc, l_i, m_i = _attn_fwd_inner(
        acc,
        l_i,
        m_i,
        q,
        k_ptrs,
        v_ptrs,
        sm_scale,
        stride_kn,
        stride_vn,
        start_m,
        seqlen_k,
        BLOCK_M,
        BLOCK_N,
        HEAD_DIM,
        CAUSAL,
    )
    acc = acc / l_i[:, None]
    lse = m_i + tl.math.log2(l_i) / 1.4426950408889634
    o_ptrs = (
        Out
        + off_hz * stride_oh
        + offs_m[:, None] * stride_om
        + offs_d[None, :] * stride_ok
    )
    tl.store(o_ptrs, acc.to(Out.dtype.element_ty))
    tl.store(Lse + off_hz * seqlen_q + offs_m, lse)

# config = {"BLOCK_M": 32, "BLOCK_N": 128, "HEAD_DIM": 64, "arch": "sm_100", "causal": true, "dtype": "fp8e4m3", "num_stages": 4, "num_warps": 8}
# arch = sm_100


// ===== COMPILED SASS (sm_100a) =====

	.target	sm_100a

	.elftype	@"ET_EXEC"


//--------------------- .note.nv.tkinfo           --------------------------
	.section	.note.nv.tkinfo,"",@"SHT_NOTE"
	.sectionflags	@"SHF_NOTE_NV_TKINFO"
	.tkinfo
        /*0018*/ 	.word	0x00000081
        /*0030*/ 	.string	""
        /*0030*/ 	.string	"ptxas-blackwell"
        /*0030*/ 	.string	"Cuda compilation tools, release 12.9, V12.9.86"
        /*0030*/ 	.string	"Build cuda_12.9.r12.9/compiler.36037853_0"
        /*0030*/ 	.string	"-v  -suppress-debug-info  -lineinfo  -arch sm_100a "



//--------------------- .note.nv.cuver            --------------------------
	.section	.note.nv.cuver,"",@"SHT_NOTE"
	.sectionflags	@"SHF_NOTE_NV_CUVER"
        /*0018*/ 	.short	0x0001
        /*001a*/ 	.short	0x0064
        /*001c*/ 	.short	0x0001
        /*001e*/ 	.short	0x0000
        /*0020*/ 	.short	0x0001
        /*0022*/ 	.short	0x0000


//--------------------- .nv.info                  --------------------------
	.section	.nv.info,"",@"SHT_CUDA_INFO"
	.align	4


	//----- nvinfo : EIATTR_REGCOUNT
	.align		4
        /*0000*/ 	.byte	0x04, 0x2f
        /*0002*/ 	.short	(.L_2 - .L_1)
	.align		4
.L_1:
        /*0004*/ 	.word	index@(attn_fwd)
        /*0008*/ 	.word	0x000000ea


	//----- nvinfo : EIATTR_FRAME_SIZE
	.align		4
.L_2:
        /*000c*/ 	.byte	0x04, 0x11
        /*000e*/ 	.short	(.L_4 - .L_3)
	.align		4
.L_3:
        /*0010*/ 	.word	index@(attn_fwd)
        /*0014*/ 	.word	0x00000000


	//----- nvinfo : EIATTR_MIN_STACK_SIZE
	.align		4
.L_4:
        /*0018*/ 	.byte	0x04, 0x12
        /*001a*/ 	.short	(.L_6 - .L_5)
	.align		4
.L_5:
        /*001c*/ 	.word	index@(attn_fwd)
        /*0020*/ 	.word	0x00000000
.L_6:


//--------------------- .nv.info.attn_fwd         --------------------------
	.section	.nv.info.attn_fwd,"",@"SHT_CUDA_INFO"
	.sectionflags	@""
	.align	4


	//----- nvinfo : EIATTR_CUDA_API_VERSION
	.align		4
        /*0000*/ 	.byte	0x04, 0x37
        /*0002*/ 	.short	(.L_8 - .L_7)
.L_7:
        /*0004*/ 	.word	0x00000081


	//----- nvinfo : EIATTR_KPARAM_INFO
	.align		4
.L_8:
        /*0008*/ 	.byte	0x04, 0x17
        /*000a*/ 	.short	(.L_10 - .L_9)
.L_9:
        /*000c*/ 	.word	0x00000000
        /*0010*/ 	.short	0x0019
        /*0012*/ 	.short	0x0080
        /*0014*/ 	.byte	0x00, 0xf4, 0x21, 0x00


	//----- nvinfo : EIATTR_KPARAM_INFO
	.align		4
.L_10:
        /*0018*/ 	.byte	0x04, 0x17
        /*001a*/ 	.short	(.L_12 - .L_11)
.L_11:
        /*001c*/ 	.word	0x00000000
        /*0020*/ 	.short	0x0018
        /*0022*/ 	.short	0x0078
        /*0024*/ 	.byte	0x00, 0xf4, 0x21, 0x00


	//----- nvinfo : EIATTR_KPARAM_INFO
	.align		4
.L_12:
        /*0028*/ 	.byte	0x04, 0x17
        /*002a*/ 	.short	(.L_14 - .L_13)
.L_13:
        /*002c*/ 	.word	0x00000000
        /*0030*/ 	.short	0x0017
        /*0032*/ 	.short	0x0070
        /*0034*/ 	.byte	0x00, 0xf0, 0x11, 0x00


	//----- nvinfo : EIATTR_KPARAM_INFO
	.align		4
.L_14:
        /*0038*/ 	.byte	0x04, 0x17
        /*003a*/ 	.short	(.L_16 - .L_15)
.L_15:
        /*003c*/ 	.word	0x00000000
        /*0040*/ 	.short	0x0016
        /*0042*/ 	.short	0x006c
        /*0044*/ 	.byte	0x00, 0xf0, 0x11, 0x00


	//----- nvinfo : EIATTR_KPARAM_INFO
	.align		4
.L_16:
        /*0048*/ 	.byte	0x04, 0x17
        /*004a*/ 	.short	(.L_18 - .L_17)
.L_17:
        /*004c*/ 	.word	0x00000000
        /*0050*/ 	.short	0x0015
        /*0052*/ 	.short	0x0068
        /*0054*/ 	.byte	0x00, 0xf0, 0x11, 0x00


	//----- nvinfo : EIATTR_KPARAM_INFO
	.align		4
.L_18:
        /*0058*/ 	.byte	0x04, 0x17
        /*005a*/ 	.short	(.L_20 - .L_19)
.L_19:
        /*005c*/ 	.word	0x00000000
        /*0060*/ 	.short	0x0014
        /*0062*/ 	.short	0x0064
        /*0064*/ 	.byte	0x00, 0xf0, 0x11, 0x00


	//----- nvinfo : EIATTR_KPARAM_INFO
	.align		4
.L_20:
        /*0068*/ 	.byte	0x04, 0x17
        /*006a*/ 	.short	(.L_22 - .L_21)
.L_21:
        /*006c*/ 	.word	0x00000000
        /*0070*/ 	.short	0x0013
        /*0072*/ 	.short	0x0060
        /*0074*/ 	.byte	0x00, 0xf0, 0x11, 0x00


	//----- nvinfo : EIATTR_KPARAM_INFO
	.align		4
.L_22:
        /*0078*/ 	.byte	0x04, 0x17
        /*007a*/ 	.short	(.L_24 - .L_23)
.L_23:
        /*007c*/ 	.word	0x00000000
        /*0080*/ 	.short	0x0012
        /*0082*/ 	.short	0x005c
        /*0084*/ 	.byte	0x00, 0xf0, 0x11, 0x00


	//----- nvinfo : EIATTR_KPARAM_INFO
	.align		4
.L_24:
        /*0088*/ 	.byte	0x04, 0x17
        /*008a*/ 	.short	(.L_26 - .L_25)
.L_25:
        /*008c*/ 	.word	0x00000000
        /*0090*/ 	.short	0x0011
        /*0092*/ 	.short	0x0058
        /*0094*/ 	.byte	0x00, 0xf0, 0x11, 0x00


	//----- nvinfo : EIATTR_KPARAM_INFO
	.align		4
.L_26:
        /*0098*/ 	.byte	0x04, 0x17
        /*009a*/ 	.short	(.L_28 - .L_27)
.L_27:
        /*009c*/ 	.word	0x00000000
        /*00a0*/ 	.short	0x0010
        /*00a2*/ 	.short	0x0054
        /*00a4*/ 	.byte	0x00, 0xf0, 0x11, 0x00


	//----- nvinfo : EIATTR_KPARAM_INFO
	.align		4
.L_28:
        /*00a8*/ 	.byte	0x04, 0x17
        /*00aa*/ 	.short	(.L_30 - .L_29)
.L_29:
        /*00ac*/ 	.word	0x00000000
        /*00b0*/ 	.short	0x000f
        /*00b2*/ 	.short	0x0050
        /*00b4*/ 	.byte	0x00, 0xf0, 0x11, 0x00


	//----- nvinfo : EIATTR_KPARAM_INFO
	.align		4
.L_30:
        /*00b8*/ 	.byte	0x04, 0x17
        /*00ba*/ 	.short	(.L_32 - .L_31)
.L_31:
        /*00bc*/ 	.word	0x00000000
        /*00c0*/ 	.short	0x000e
        /*00c2*/ 	.short	0x004c
        /*00c4*/ 	.byte	0x00, 0xf0, 0x11, 0x00


	//----- nvinfo : EIATTR_KPARAM_INFO
	.align		4
.L_32:
        /*00c8*/ 	.byte	0x04, 0x17
        /*00ca*/ 	.short	(.L_34 - .L_33)
.L_33:
        /*00cc*/ 	.word	0x00000000
        /*00d0*/ 	.short	0x000d
        /*00d2*/ 	.short	0x0048
        /*00d4*/ 	.byte	0x00, 0xf0, 0x11, 0x00


	//----- nvinfo : EIATTR_KPARAM_INFO
	.align		4
.L_34:
        /*00d8*/ 	.byte	0x04, 0x17
        /*00da*/ 	.short	(.L_36 - .L_35)
.L_35:
        /*00dc*/ 	.word	0x00000000
        /*00e0*/ 	.short	0x000c
        /*00e2*/ 	.short	0x0044
        /*00e4*/ 	.byte	0x00, 0xf0, 0x11, 0x00


	//----- nvinfo : EIATTR_KPARAM_INFO
	.align		4
.L_36:
        /*00e8*/ 	.byte	0x04, 0x17
        /*00ea*/ 	.short	(.L_38 - .L_37)
.L_37:
        /*00ec*/ 	.word	0x00000000
        /*00f0*/ 	.short	0x000b
        /*00f2*/ 	.short	0x0040
        /*00f4*/ 	.byte	0x00, 0xf0, 0x11, 0x00


	//----- nvinfo : EIATTR_KPARAM_INFO
	.align		4
.L_38:
        /*00f8*/ 	.byte	0x04, 0x17
        /*00fa*/ 	.short	(.L_40 - .L_39)
.L_39:
        /*00fc*/ 	.word	0x00000000
        /*0100*/ 	.short	0x000a
        /*0102*/ 	.short	0x003c
        /*0104*/ 	.byte	0x00, 0xf0, 0x11, 0x00


	//----- nvinfo : EIATTR_KPARAM_INFO
	.align		4
.L_40:
        /*0108*/ 	.byte	0x04, 0x17
        /*010a*/ 	.short	(.L_42 - .L_41)
.L_41:
        /*010c*/ 	.word	0x00000000
        /*0110*/ 	.short	0x0009
        /*0112*/ 	.short	0x0038
        /*0114*/ 	.byte	0x00, 0xf0, 0x11, 0x00


	//----- nvinfo : EIATTR_KPARAM_INFO
	.align		4
.L_42:
        /*0118*/ 	.byte	0x04, 0x17
        /*011a*/ 	.short	(.L_44 - .L_43)
.L_43:
        /*011c*/ 	.word	0x00000000
        /*0120*/ 	.short	0x0008
        /*0122*/ 	.short	0x0034
        /*0124*/ 	.byte	0x00, 0xf0, 0x11, 0x00


	//----- nvinfo : EIATTR_KPARAM_INFO
	.align		4
.L_44:
        /*0128*/ 	.byte	0x04, 0x17
        /*012a*/ 	.short	(.L_46 - .L_45)
.L_45:
        /*012c*/ 	.word	0x00000000
        /*0130*/ 	.short	0x0007
        /*0132*/ 	.short	0x0030
        /*0134*/ 	.byte	0x00, 0xf0, 0x11, 0x00


	//----- nvinfo : EIATTR_KPARAM_INFO
	.align		4
.L_46:
        /*0138*/ 	.byte	0x04, 0x17
        /*013a*/ 	.short	(.L_48 - .L_47)
.L_47:
        /*013c*/ 	.word	0x00000000
        /*0140*/ 	.short	0x0006
        /*0142*/ 	.short	0x002c
        /*0144*/ 	.byte	0x00, 0xf0, 0x11, 0x00


	//----- nvinfo : EIATTR_KPARAM_INFO
	.align		4
.L_48:
        /*0148*/ 	.byte	0x04, 0x17
        /*014a*/ 	.short	(.L_50 - .L_49)
.L_49:
        /*014c*/ 	.word	0x00000000
        /*0150*/ 	.short	0x0005
        /*0152*/ 	.short	0x0028
        /*0154*/ 	.byte	0x00, 0xf0, 0x11, 0x00


	//----- nvinfo : EIATTR_KPARAM_INFO
	.align		4
.L_50:
        /*0158*/ 	.byte	0x04, 0x17
        /*015a*/ 	.short	(.L_52 - .L_51)
.L_51:
        /*015c*/ 	.word	0x00000000
        /*0160*/ 	.short	0x0004
        /*0162*/ 	.short	0x0020
        /*0164*/ 	.byte	0x00, 0xf4, 0x21, 0x00


	//----- nvinfo : EIATTR_KPARAM_INFO
	.align		4
.L_52:
        /*0168*/ 	.byte	0x04, 0x17
        /*016a*/ 	.short	(.L_54 - .L_53)
.L_53:
        /*016c*/ 	.word	0x00000000
        /*0170*/ 	.short	0x0003
        /*0172*/ 	.short	0x0018
        /*0174*/ 	.byte	0x00, 0xf4, 0x21, 0x00


	//----- nvinfo : EIATTR_KPARAM_INFO
	.align		4
.L_54:
        /*0178*/ 	.byte	0x04, 0x17
        /*017a*/ 	.short	(.L_56 - .L_55)
.L_55:
        /*017c*/ 	.word	0x00000000
        /*0180*/ 	.short	0x0002
        /*0182*/ 	.short	0x0010
        /*0184*/ 	.byte	0x00, 0xf4, 0x21, 0x00


	//----- nvinfo : EIATTR_KPARAM_INFO
	.align		4
.L_56:
        /*0188*/ 	.byte	0x04, 0x17
        /*018a*/ 	.short	(.L_58 - .L_57)
.L_57:
        /*018c*/ 	.word	0x00000000
        /*0190*/ 	.short	0x0001
        /*0192*/ 	.short	0x0008
        /*0194*/ 	.byte	0x00, 0xf4, 0x21, 0x00


	//----- nvinfo : EIATTR_KPARAM_INFO
	.align		4
.L_58:
        /*0198*/ 	.byte	0x04, 0x17
        /*019a*/ 	.short	(.L_60 - .L_59)
.L_59:
        /*019c*/ 	.word	0x00000000
        /*01a0*/ 	.short	0x0000
        /*01a2*/ 	.short	0x0000
        /*01a4*/ 	.byte	0x00, 0xf4, 0x21, 0x00


	//----- nvinfo : EIATTR_SPARSE_MMA_MASK
	.align		4
.L_60:
        /*01a8*/ 	.byte	0x03, 0x50
        /*01aa*/ 	.short	0x0000


	//----- nvinfo : EIATTR_MAXREG_COUNT
	.align		4
        /*01ac*/ 	.byte	0x03, 0x1b
        /*01ae*/ 	.short	0x00ff


	//----- nvinfo : EIATTR_NUM_BARRIERS
	.align		4
        /*01b0*/ 	.byte	0x02, 0x4c
        /*01b2*/ 	.byte	0x01
	.zero		1


	//----- nvinfo : EIATTR_COOP_GROUP_MASK_REGIDS
	.align		4
        /*01b4*/ 	.byte	0x04, 0x29
        /*01b6*/ 	.short	(.L_62 - .L_61)


	//   ....[0]....
.L_61:
        /*01b8*/ 	.word	0xffffffff


	//   ....[1]....
        /*01bc*/ 	.word	0xffffffff


	//   ....[2]....
        /*01c0*/ 	.word	0xffffffff


	//   ....[3]....
        /*01c4*/ 	.word	0xffffffff


	//   ....[4]....
        /*01c8*/ 	.word	0xffffffff


	//   ....[5]....
        /*01cc*/ 	.word	0xffffffff


	//   ....[6]....
        /*01d0*/ 	.word	0xffffffff


	//   ....[7]....
        /*01d4*/ 	.word	0xffffffff


	//   ....[8]....
        /*01d8*/ 	.word	0xffffffff


	//   ....[9]....
        /*01dc*/ 	.word	0xffffffff


	//   ....[10]....
        /*01e0*/ 	.word	0xffffffff


	//   ....[11]....
        /*01e4*/ 	.word	0xffffffff


	//   ....[12]....
        /*01e8*/ 	.word	0xffffffff


	//   ....[13]....
        /*01ec*/ 	.word	0xffffffff


	//   ....[14]....
        /*01f0*/ 	.word	0xffffffff


	//   ....[15]....
        /*01f4*/ 	.word	0xffffffff


	//   ....[16]....
        /*01f8*/ 	.word	0xffffffff


	//   ....[17]....
        /*01fc*/ 	.word	0xffffffff


	//   ....[18]....
        /*0200*/ 	.word	0xffffffff


	//   ....[19]....
        /*0204*/ 	.word	0xffffffff


	//   ....[20]....
        /*0208*/ 	.word	0xffffffff


	//   ....[21]....
        /*020c*/ 	.word	0xffffffff


	//----- nvinfo : EIATTR_COOP_GROUP_INSTR_OFFSETS
	.align		4
.L_62:
        /*0210*/ 	.byte	0x04, 0x28
        /*0212*/ 	.short	(.L_64 - .L_63)


	//   ....[0]....
.L_63:
        /*0214*/ 	.word	0x00002a40


	//   ....[1]....
        /*0218*/ 	.word	0x00002a70


	//   ....[2]....
        /*021c*/ 	.word	0x00002a90


	//   ....[3]....
        /*0220*/ 	.word	0x00002ab0


	//   ....[4]....
        /*0224*/ 	.word	0x00002ae0


	//   ....[5]....
        /*0228*/ 	.word	0x00002b00


	//   ....[6]....
        /*022c*/ 	.word	0x00002b10


	//   ....[7]....
        /*0230*/ 	.word	0x00002b30


	//   ....[8]....
        /*0234*/ 	.word	0x00002d50


	//   ....[9]....
        /*0238*/ 	.word	0x00002d70


	//   ....[10]....
        /*023c*/ 	.word	0x00002d90


	//   ....[11]....
        /*0240*/ 	.word	0x00003150


	//   ....[12]....
        /*0244*/ 	.word	0x00003180


	//   ....[13]....
        /*0248*/ 	.word	0x000031d0


	//   ....[14]....
        /*024c*/ 	.word	0x00003230


	//   ....[15]....
        /*0250*/ 	.word	0x00003260


	//   ....[16]....
        /*0254*/ 	.word	0x000032a0


	//   ....[17]....
        /*0258*/ 	.word	0x00003360


	//   ....[18]....
        /*025c*/ 	.word	0x00003390


	//   ....[19]....
        /*0260*/ 	.word	0x000034c0


	//   ....[20]....
        /*0264*/ 	.word	0x000034f0


	//   ....[21]....
        /*0268*/ 	.word	0x00003530


	//----- nvinfo : EIATTR_VRC_CTA_INIT_COUNT
	.align		4
.L_64:
        /*026c*/ 	.byte	0x02, 0x4a
	.zero		1
	.zero		1


	//----- nvinfo : EIATTR_EXIT_INSTR_OFFSETS
	.align		4
        /*0270*/ 	.byte	0x04, 0x1c
        /*0272*/ 	.short	(.L_66 - .L_65)


	//   ....[0]....
.L_65:
        /*0274*/ 	.word	0x00005a90


	//   ....[1]....
        /*0278*/ 	.word	0x00005ac0


	//----- nvinfo : EIATTR_REQNTID
	.align		4
.L_66:
        /*027c*/ 	.byte	0x04, 0x10
        /*027e*/ 	.short	(.L_68 - .L_67)
.L_67:
        /*0280*/ 	.word	0x00000100
        /*0284*/ 	.word	0x00000001
        /*0288*/ 	.word	0x00000001


	//----- nvinfo : EIATTR_CRS_STACK_SIZE
	.align		4
.L_68:
        /*028c*/ 	.byte	0x04, 0x1e
        /*028e*/ 	.short	(.L_70 - .L_69)
.L_69:
        /*0290*/ 	.word	0x00000000


	//----- nvinfo : EIATTR_CBANK_PARAM_SIZE
	.align		4
.L_70:
        /*0294*/ 	.byte	0x03, 0x19
        /*0296*/ 	.short	0x0088


	//----- nvinfo : EIATTR_PARAM_CBANK
	.align		4
        /*0298*/ 	.byte	0x04, 0x0a
        /*029a*/ 	.short	(.L_72 - .L_71)
	.align		4
.L_71:
        /*029c*/ 	.word	index@(.nv.constant0.attn_fwd)
        /*02a0*/ 	.short	0x0380
        /*02a2*/ 	.short	0x0088


	//----- nvinfo : EIATTR_SW_WAR
	.align		4
.L_72:
        /*02a4*/ 	.byte	0x04, 0x36
        /*02a6*/ 	.short	(.L_74 - .L_73)
.L_73:
        /*02a8*/ 	.word	0x00000008
.L_74:


//--------------------- .nv.compat                --------------------------
	.section	.nv.compat,"",@"SHT_CUDA_COMPAT_INFO"
	.align	4
        /*0000*/ 	.byte	0x02, 0x02, 0x02, 0x00, 0x02, 0x05, 0x05, 0x00, 0x02, 0x03, 0x00, 0x00, 0x02, 0x06, 0x01, 0x00


//--------------------- .nv.callgraph             --------------------------
	.section	.nv.callgraph,"",@"SHT_CUDA_CALLGRAPH"
	.align	4
	.sectionentsize	8
	.align		4
        /*0000*/ 	.word	0x00000000
	.align		4
        /*0004*/ 	.word	0xffffffff
	.align		4
        /*0008*/ 	.word	0x00000000
	.align		4
        /*000c*/ 	.word	0xfffffffe
	.align		4
        /*0010*/ 	.word	0x00000000
	.align		4
        /*0014*/ 	.word	0xfffffffd
	.align		4
        /*0018*/ 	.word	0x00000000
	.align		4
        /*001c*/ 	.word	0xfffffffc


//--------------------- .nv.constant4             --------------------------
	.section	.nv.constant4,"a",@progbits
	.align	8
	.align		8
.nv.constant4:
        /*0000*/ 	.dword	_$_str


//--------------------- .text.attn_fwd            --------------------------
	.section	.text.attn_fwd,"ax",@progbits
	.align	128
        .global         attn_fwd
        .type           attn_fwd,@function
        .size           attn_fwd,(.L_x_11 - attn_fwd)
        .other          attn_fwd,@"STO_CUDA_ENTRY STV_DEFAULT"
attn_fwd:
.text.attn_fwd:
[----:B------:R-:W0:Y:S01]  /*0000*/  LDC R1, c[0x0][0x37c] ;  /* 0x0000df00ff017b82 */ /* 0x000e220000000800 */
[----:B------:R-:W1:Y:S07]  /*0010*/  S2R R0, SR_CTAID.X ;  /* 0x0000000000007919 */ /* 0x000e6e0000002500 */
[----:B------:R-:W2:Y:S01]  /*0020*/  S2UR UR11, SR_CTAID.Y ;  /* 0x00000000000b79c3 */ /* 0x000ea20000002600 */
[----:B------:R-:W2:Y:S01]  /*0030*/  LDCU.64 UR4, c[0x0][0x3b0] ;  /* 0x00007600ff0477ac */ /* 0x000ea20008000a00 */
[----:B------:R-:W3:Y:S01]  /*0040*/  S2R R193, SR_TID.X ;  /* 0x0000000000c17919 */ /* 0x000ee20000002100 */
[----:B------:R-:W4:Y:S05]  /*0050*/  LDCU.64 UR12, c[0x0][0x358] ;  /* 0x00006b00ff0c77ac */ /* 0x000f2a0008000a00 */
[----:B------:R-:W5:Y:S08]  /*0060*/  LDC R12, c[0x0][0x3b8] ;  /* 0x0000ee00ff0c7b82 */ /* 0x000f700000000800 */
[----:B------:R-:W0:Y:S01]  /*0070*/  LDC.64 R18, c[0x0][0x380] ;  /* 0x0000e000ff127b82 */ /* 0x000e220000000a00 */
[----:B--2---:R-:W-:Y:S01]  /*0080*/  UIMAD UR4, UR11, UR4, URZ ;  /* 0x000000040b0472a4 */ /* 0x004fe2000f8e02ff */
[----:B-1----:R-:W-:Y:S01]  /*0090*/  IMAD.SHL.U32 R0, R0, 0x20, RZ ;  /* 0x0000002000007824 */ /* 0x002fe200078e00ff */
[----:B---3--:R-:W-:-:S04]  /*00a0*/  SHF.R.U32.HI R2, RZ, 0x5, R193 ;  /* 0x00000005ff027819 */ /* 0x008fc800000116c1 */
[----:B------:R-:W-:Y:S02]  /*00b0*/  LOP3.LUT R210, R0, 0x1f, R193, 0xf8, !PT ;  /* 0x0000001f00d27812 */ /* 0x000fe400078ef8c1 */
[----:B------:R-:W-:-:S03]  /*00c0*/  SGXT.U32 R2, R2, 0x3 ;  /* 0x000000030202781a */ /* 0x000fc60000000000 */
[----:B------:R-:W-:Y:S01]  /*00d0*/  IMAD R3, R210, UR5, RZ ;  /* 0x00000005d2037c24 */ /* 0x000fe2000f8e02ff */
[----:B------:R-:W-:Y:S01]  /*00e0*/  USHF.R.S32.HI UR5, URZ, 0x1f, UR4 ;  /* 0x0000001fff057899 */ /* 0x000fe20008011404 */
[----:B-----5:R-:W-:-:S03]  /*00f0*/  IMAD R5, R2, R12, RZ ;  /* 0x0000000c02057224 */ /* 0x020fc600078e02ff */
[----:B0-----:R-:W-:Y:S01]  /*0100*/  IADD3 R18, P0, P1, R3, UR4, R18 ;  /* 0x0000000403127c10 */ /* 0x001fe2000f91e012 */
[----:B------:R-:W-:Y:S01]  /*0110*/  IMAD R6, R12, 0x8, R5 ;  /* 0x000000080c067824 */ /* 0x000fe200078e0205 */
[----:B------:R-:W-:-:S03]  /*0120*/  SHF.R.S32.HI R2, RZ, 0x1f, R3 ;  /* 0x0000001fff027819 */ /* 0x000fc60000011403 */
[----:B------:R-:W-:Y:S01]  /*0130*/  IMAD R7, R12, 0x8, R6 ;  /* 0x000000080c077824 */ /* 0x000fe200078e0206 */
[----:B------:R-:W-:Y:S02]  /*0140*/  IADD3.X R20, PT, PT, R2, UR5, R19, P0, P1 ;  /* 0x0000000502147c10 */ /* 0x000fe400087e2413 */
[CC--:B------:R-:W-:Y:S01]  /*0150*/  IADD3 R2, P0, PT, R5.reuse, R18.reuse, RZ ;  /* 0x0000001205027210 */ /* 0x0c0fe20007f1e0ff */
[----:B------:R-:W-:Y:S01]  /*0160*/  IMAD R9, R12, 0x8, R7 ;  /* 0x000000080c097824 */ /* 0x000fe200078e0207 */
[C---:B------:R-:W-:Y:S02]  /*0170*/  IADD3 R4, P1, PT, R6.reuse, R18, RZ ;  /* 0x0000001206047210 */ /* 0x040fe40007f3e0ff */
[-C--:B------:R-:W-:Y:S02]  /*0180*/  LEA.HI.X.SX32 R3, R5, R20.reuse, 0x1, P0 ;  /* 0x0000001405037211 */ /* 0x080fe400000f0eff */
[----:B------:R-:W-:Y:S02]  /*0190*/  LEA.HI.X.SX32 R5, R6, R20, 0x1, P1 ;  /* 0x0000001406057211 */ /* 0x000fe400008f0eff */
[C---:B------:R-:W-:Y:S01]  /*01a0*/  IADD3 R6, P0, PT, R7.reuse, R18, RZ ;  /* 0x0000001207067210 */ /* 0x040fe20007f1e0ff */
[----:B------:R-:W-:Y:S01]  /*01b0*/  IMAD R11, R12, 0x8, R9 ;  /* 0x000000080c0b7824 */ /* 0x000fe200078e0209 */
[----:B----4-:R0:W2:Y:S02]  /*01c0*/  LDG.E.U8 R16, desc[UR12][R2.64] ;  /* 0x0000000c02107981 */ /* 0x0100a4000c1e1100 */
[----:B------:R-:W-:-:S02]  /*01d0*/  LEA.HI.X.SX32 R7, R7, R20, 0x1, P0 ;  /* 0x0000001407077211 */ /* 0x000fc400000f0eff */
[C---:B------:R-:W-:Y:S01]  /*01e0*/  IADD3 R8, P0, PT, R9.reuse, R18, RZ ;  /* 0x0000001209087210 */ /* 0x040fe20007f1e0ff */
[C---:B------:R-:W-:Y:S01]  /*01f0*/  IMAD R13, R12.reuse, 0x8, R11 ;  /* 0x000000080c0d7824 */ /* 0x040fe200078e020b */
[----:B------:R1:W2:Y:S02]  /*0200*/  LDG.E.U8 R17, desc[UR12][R4.64] ;  /* 0x0000000c04117981 */ /* 0x0002a4000c1e1100 */
[----:B------:R-:W-:Y:S01]  /*0210*/  LEA.HI.X.SX32 R9, R9, R20, 0x1, P0 ;  /* 0x0000001409097211 */ /* 0x000fe200000f0eff */
[C---:B------:R-:W-:Y:S01]  /*0220*/  IMAD R14, R12.reuse, 0x8, R13 ;  /* 0x000000080c0e7824 */ /* 0x040fe200078e020d */
[C---:B------:R-:W-:Y:S01]  /*0230*/  IADD3 R10, P0, PT, R11.reuse, R18, RZ ;  /* 0x000000120b0a7210 */ /* 0x040fe20007f1e0ff */
[----:B------:R3:W4:Y:S02]  /*0240*/  LDG.E.U8 R7, desc[UR12][R6.64] ;  /* 0x0000000c06077981 */ /* 0x000724000c1e1100 */
[----:B------:R-:W-:Y:S01]  /*0250*/  IMAD R15, R12, 0x8, R14 ;  /* 0x000000080c0f7824 */ /* 0x000fe200078e020e */
[----:B------:R-:W-:Y:S01]  /*0260*/  LEA.HI.X.SX32 R11, R11, R20, 0x1, P0 ;  /* 0x000000140b0b7211 */ /* 0x000fe200000f0eff */
[----:B------:R5:W4:Y:S01]  /*0270*/  LDG.E.U8 R8, desc[UR12][R8.64] ;  /* 0x0000000c08087981 */ /* 0x000b22000c1e1100 */
[----:B0-----:R-:W-:-:S02]  /*0280*/  IADD3 R2, P0, PT, R13, R18, RZ ;  /* 0x000000120d027210 */ /* 0x001fc40007f1e0ff */
[C---:B------:R-:W-:Y:S01]  /*0290*/  IADD3 R12, P1, PT, R14.reuse, R18, RZ ;  /* 0x000000120e0c7210 */ /* 0x040fe20007f3e0ff */
[----:B------:R-:W4:Y:S01]  /*02a0*/  LDG.E.U8 R10, desc[UR12][R10.64] ;  /* 0x0000000c0a0a7981 */ /* 0x000f22000c1e1100 */
[----:B------:R-:W-:Y:S02]  /*02b0*/  LEA.HI.X.SX32 R3, R13, R20, 0x1, P0 ;  /* 0x000000140d037211 */ /* 0x000fe400000f0eff */
[C---:B-1----:R-:W-:Y:S02]  /*02c0*/  IADD3 R4, P0, PT, R15.reuse, R18, RZ ;  /* 0x000000120f047210 */ /* 0x042fe40007f1e0ff */
[-C--:B------:R-:W-:Y:S02]  /*02d0*/  LEA.HI.X.SX32 R13, R14, R20.reuse, 0x1, P1 ;  /* 0x000000140e0d7211 */ /* 0x080fe400008f0eff */
[----:B------:R-:W-:Y:S01]  /*02e0*/  LEA.HI.X.SX32 R5, R15, R20, 0x1, P0 ;  /* 0x000000140f057211 */ /* 0x000fe200000f0eff */
[----:B------:R-:W4:Y:S04]  /*02f0*/  LDG.E.U8 R3, desc[UR12][R2.64] ;  /* 0x0000000c02037981 */ /* 0x000f28000c1e1100 */
[----:B------:R-:W4:Y:S04]  /*0300*/  LDG.E.U8 R12, desc[UR12][R12.64] ;  /* 0x0000000c0c0c7981 */ /* 0x000f28000c1e1100 */
[----:B------:R-:W4:Y:S01]  /*0310*/  LDG.E.U8 R5, desc[UR12][R4.64] ;  /* 0x0000000c04057981 */ /* 0x000f22000c1e1100 */
[----:B------:R-:W0:Y:S01]  /*0320*/  S2UR UR7, SR_CgaCtaId ;  /* 0x00000000000779c3 */ /* 0x000e220000008800 */
[----:B---3--:R-:W-:Y:S01]  /*0330*/  LOP3.LUT R6, R193, 0xc0, RZ, 0xc0, !PT ;  /* 0x000000c0c1067812 */ /* 0x008fe200078ec0ff */
[----:B------:R-:W-:-:S03]  /*0340*/  UMOV UR4, 0x400 ;  /* 0x0000040000047882 */ /* 0x000fc60000000000 */
[----:B-----5:R-:W-:Y:S01]  /*0350*/  SHF.R.U32.HI R9, RZ, 0x2, R6 ;  /* 0x00000002ff097819 */ /* 0x020fe20000011606 */
[----:B------:R-:W-:Y:S01]  /*0360*/  VIADD R207, R0, 0x20 ;  /* 0x0000002000cf7836 */ /* 0x000fe20000000000 */
[----:B0-----:R-:W-:-:S04]  /*0370*/  ULEA UR7, UR7, UR4, 0x18 ;  /* 0x0000000407077291 */ /* 0x001fc8000f8ec0ff */
[----:B------:R-:W-:Y:S01]  /*0380*/  ISETP.GE.AND P0, PT, R207, 0x1, PT ;  /* 0x00000001cf00780c */ /* 0x000fe20003f06270 */
[----:B------:R-:W-:Y:S01]  /*0390*/  IMAD.MOV.U32 R111, RZ, RZ, -0x800000 ;  /* 0xff800000ff6f7424 */ /* 0x000fe200078e00ff */
[----:B------:R-:W-:Y:S01]  /*03a0*/  CS2R R48, SRZ ;  /* 0x0000000000307805 */ /* 0x000fe2000001ff00 */
[----:B------:R-:W-:Y:S01]  /*03b0*/  IMAD.MOV.U32 R110, RZ, RZ, -0x800000 ;  /* 0xff800000ff6e7424 */ /* 0x000fe200078e00ff */
[----:B------:R-:W-:Y:S01]  /*03c0*/  CS2R R50, SRZ ;  /* 0x0000000000327805 */ /* 0x000fe2000001ff00 */
[----:B------:R-:W-:Y:S01]  /*03d0*/  IMAD.MOV.U32 R109, RZ, RZ, -0x800000 ;  /* 0xff800000ff6d7424 */ /* 0x000fe200078e00ff */
[----:B------:R-:W-:Y:S01]  /*03e0*/  CS2R R52, SRZ ;  /* 0x0000000000347805 */ /* 0x000fe2000001ff00 */
[----:B------:R-:W-:Y:S01]  /*03f0*/  IMAD.MOV.U32 R108, RZ, RZ, -0x800000 ;  /* 0xff800000ff6c7424 */ /* 0x000fe200078e00ff */
[----:B------:R-:W-:Y:S01]  /*0400*/  CS2R R54, SRZ ;  /* 0x0000000000367805 */ /* 0x000fe2000001ff00 */
[----:B------:R-:W-:Y:S01]  /*0410*/  IMAD.MOV.U32 R216, RZ, RZ, 0x3f800000 ;  /* 0x3f800000ffd87424 */ /* 0x000fe200078e00ff */
[C---:B------:R-:W-:Y:S01]  /*0420*/  LOP3.LUT R212, R193.reuse, 0xff, RZ, 0xc0, !PT ;  /* 0x000000ffc1d47812 */ /* 0x040fe200078ec0ff */
[----:B------:R-:W-:Y:S01]  /*0430*/  IMAD.MOV.U32 R217, RZ, RZ, 0x3f800000 ;  /* 0x3f800000ffd97424 */ /* 0x000fe200078e00ff */
[C---:B------:R-:W-:Y:S01]  /*0440*/  LOP3.LUT R211, R193.reuse, 0x1c, RZ, 0xc0, !PT ;  /* 0x0000001cc1d37812 */ /* 0x040fe200078ec0ff */
[----:B------:R-:W-:Y:S01]  /*0450*/  IMAD.MOV.U32 R214, RZ, RZ, 0x3f800000 ;  /* 0x3f800000ffd67424 */ /* 0x000fe200078e00ff */
[----:B------:R-:W-:Y:S01]  /*0460*/  LOP3.LUT R209, R193, 0x80, RZ, 0xc0, !PT ;  /* 0x00000080c1d17812 */ /* 0x000fe200078ec0ff */
[----:B------:R-:W-:-:S02]  /*0470*/  IMAD.MOV.U32 R215, RZ, RZ, 0x3f800000 ;  /* 0x3f800000ffd77424 */ /* 0x000fc400078e00ff */
[----:B--2---:R-:W-:Y:S02]  /*0480*/  IMAD R16, R17, 0x100, R16 ;  /* 0x0000010011107824 */ /* 0x004fe400078e0210 */
[----:B----4-:R-:W-:Y:S02]  /*0490*/  IMAD R7, R8, 0x100, R7 ;  /* 0x0000010008077824 */ /* 0x010fe400078e0207 */
[----:B------:R-:W-:-:S03]  /*04a0*/  IMAD.SHL.U32 R8, R193, 0x2, RZ ;  /* 0x00000002c1087824 */ /* 0x000fc600078e00ff */
[----:B------:R-:W-:Y:S01]  /*04b0*/  F2FP.F16.E4M3.UNPACK_B R7, R7 ;  /* 0x00000007ff07723e */ /* 0x000fe200020006ff */
[----:B------:R-:W-:Y:S02]  /*04c0*/  IMAD R3, R3, 0x100, R10 ;  /* 0x0000010003037824 */ /* 0x000fe400078e020a */
[----:B------:R-:W-:-:S03]  /*04d0*/  IMAD R5, R5, 0x100, R12 ;  /* 0x0000010005057824 */ /* 0x000fc600078e020c */
[----:B------:R-:W-:Y:S02]  /*04e0*/  F2FP.F16.E4M3.UNPACK_B R3, R3 ;  /* 0x00000003ff03723e */ /* 0x000fe400020006ff */
[----:B------:R-:W-:Y:S02]  /*04f0*/  F2FP.F16.E4M3.UNPACK_B R5, R5 ;  /* 0x00000005ff05723e */ /* 0x000fe400020006ff */
[----:B------:R-:W-:Y:S02]  /*0500*/  F2FP.F16.E4M3.UNPACK_B R16, R16 ;  /* 0x00000010ff10723e */ /* 0x000fe400020006ff */
[----:B------:R-:W-:Y:S02]  /*0510*/  LOP3.LUT R9, R9, 0x1fe, R8, 0x78, !PT ;  /* 0x000001fe09097812 */ /* 0x000fe400078e7808 */
[----:B------:R-:W-:Y:S02]  /*0520*/  PRMT R4, R7, 0x7632, R4 ;  /* 0x0000763207047816 */ /* 0x000fe40000000004 */
[----:B------:R-:W-:-:S02]  /*0530*/  PRMT R6, R3, 0x7632, R6 ;  /* 0x0000763203067816 */ /* 0x000fc40000000006 */
[----:B------:R-:W-:Y:S01]  /*0540*/  PRMT R10, R5, 0x7632, R10 ;  /* 0x00007632050a7816 */ /* 0x000fe2000000000a */
[----:B------:R-:W-:Y:S04]  /*0550*/  STS.U16 [R9+UR7+0x2000], R16 ;  /* 0x0020001009007988 */ /* 0x000fe80008000407 */
[----:B------:R-:W-:Y:S04]  /*0560*/  STS.U16 [R9+UR7+0x2400], R7 ;  /* 0x0024000709007988 */ /* 0x000fe80008000407 */
[----:B------:R-:W-:Y:S04]  /*0570*/  STS.U16 [R9+UR7+0x2600], R4 ;  /* 0x0026000409007988 */ /* 0x000fe80008000407 */
[----:B------:R-:W-:Y:S04]  /*0580*/  STS.U16 [R9+UR7+0x2a00], R6 ;  /* 0x002a000609007988 */ /* 0x000fe80008000407 */
[----:B------:R-:W-:Y:S04]  /*0590*/  STS.U16 [R9+UR7+0x2c00], R5 ;  /* 0x002c000509007988 */ /* 0x000fe80008000407 */
[----:B------:R-:W-:Y:S01]  /*05a0*/  STS.U16 [R9+UR7+0x2e00], R10 ;  /* 0x002e000a09007988 */ /* 0x000fe20008000407 */
[----:B------:R-:W-:-:S03]  /*05b0*/  PRMT R2, R16, 0x7632, R2 ;  /* 0x0000763210027816 */ /* 0x000fc60000000002 */
[----:B------:R0:W-:Y:S04]  /*05c0*/  STS.U16 [R9+UR7+0x2800], R3 ;  /* 0x0028000309007988 */ /* 0x0001e80008000407 */
[----:B------:R1:W-:Y:S01]  /*05d0*/  STS.U16 [R9+UR7+0x2200], R2 ;  /* 0x0022000209007988 */ /* 0x0003e20008000407 */
[C---:B0-----:R-:W-:Y:S02]  /*05e0*/  LOP3.LUT R3, R193.reuse, 0x3, RZ, 0xc0, !PT ;  /* 0x00000003c1037812 */ /* 0x041fe400078ec0ff */
[----:B-1----:R-:W-:-:S03]  /*05f0*/  LOP3.LUT R2, R193, 0x3f, RZ, 0xc0, !PT ;  /* 0x0000003fc1027812 */ /* 0x002fc600078ec0ff */
[----:B------:R-:W-:Y:S01]  /*0600*/  IMAD.SHL.U32 R208, R3, 0x20, RZ ;  /* 0x0000002003d07824 */ /* 0x000fe200078e00ff */
[----:B------:R-:W-:Y:S06]  /*0610*/  @!P0 BRA `(.L_x_0) ;  /* 0x0000004000e88947 */ /* 0x000fec0003800000 */
[----:B------:R-:W0:Y:S01]  /*0620*/  LDC.64 R126, c[0x0][0x3c0] ;  /* 0x0000f000ff7e7b82 */ /* 0x000e220000000a00 */
[--C-:B------:R-:W-:Y:S01]  /*0630*/  SHF.R.U32.HI R4, RZ, 0x6, R193.reuse ;  /* 0x00000006ff047819 */ /* 0x100fe200000116c1 */
[----:B------:R-:W-:Y:S01]  /*0640*/  IMAD.SHL.U32 R5, R193, 0x80, RZ ;  /* 0x00000080c1057824 */ /* 0x000fe200078e00ff */
[----:B------:R-:W-:Y:S01]  /*0650*/  SHF.R.U32.HI R203, RZ, 0x2, R193 ;  /* 0x00000002ffcb7819 */ /* 0x000fe200000116c1 */
[----:B------:R-:W1:Y:S01]  /*0660*/  LDCU UR6, c[0x0][0x3c8] ;  /* 0x00007900ff0677ac */ /* 0x000e620008000800 */
[----:B------:R-:W-:Y:S01]  /*0670*/  SGXT.U32 R4, R4, 0x2 ;  /* 0x000000020404781a */ /* 0x000fe20000000000 */
[----:B------:R-:W-:Y:S01]  /*0680*/  IMAD.MOV.U32 R220, RZ, RZ, -0x800000 ;  /* 0xff800000ffdc7424 */ /* 0x000fe200078e00ff */
[----:B------:R-:W-:Y:S01]  /*0690*/  SGXT.U32 R203, R203, 0x3 ;  /* 0x00000003cbcb781a */ /* 0x000fe20000000000 */
[----:B------:R-:W2:Y:S01]  /*06a0*/  LDC R66, c[0x0][0x3d8] ;  /* 0x0000f600ff427b82 */ /* 0x000ea20000000800 */
[----:B------:R-:W-:Y:S01]  /*06b0*/  LOP3.LUT R197, R193, 0x7, RZ, 0xc0, !PT ;  /* 0x00000007c1c57812 */ /* 0x000fe200078ec0ff */
[----:B------:R-:W3:Y:S01]  /*06c0*/  LDCU.64 UR4, c[0x0][0x3d0] ;  /* 0x00007a00ff0477ac */ /* 0x000ee20008000a00 */
[----:B------:R-:W-:Y:S01]  /*06d0*/  LOP3.LUT R206, R203, R0, RZ, 0xfc, !PT ;  /* 0x00000000cbce7212 */ /* 0x000fe200078efcff */
[----:B------:R-:W-:Y:S01]  /*06e0*/  IMAD.MOV.U32 R219, RZ, RZ, -0x800000 ;  /* 0xff800000ffdb7424 */ /* 0x000fe200078e00ff */
[C-C-:B------:R-:W-:Y:S01]  /*06f0*/  LOP3.LUT R205, R0.reuse, 0x8, R203.reuse, 0xfe, !PT ;  /* 0x0000000800cd7812 */ /* 0x140fe200078efecb */
[----:B------:R-:W4:Y:S01]  /*0700*/  LDCU.64 UR8, c[0x0][0x388] ;  /* 0x00007100ff0877ac */ /* 0x000f220008000a00 */
[C-C-:B------:R-:W-:Y:S01]  /*0710*/  LOP3.LUT R204, R0.reuse, 0x10, R203.reuse, 0xfe, !PT ;  /* 0x0000001000cc7812 */ /* 0x140fe200078efecb */
[----:B------:R-:W5:Y:S01]  /*0720*/  LDC.64 R62, c[0x0][0x390] ;  /* 0x0000e400ff3e7b82 */ /* 0x000f620000000a00 */
[----:B------:R-:W-:Y:S01]  /*0730*/  LOP3.LUT R203, R0, 0x18, R203, 0xfe, !PT ;  /* 0x0000001800cb7812 */ /* 0x000fe200078efecb */
[----:B------:R-:W-:Y:S01]  /*0740*/  IMAD.MOV.U32 R218, RZ, RZ, -0x800000 ;  /* 0xff800000ffda7424 */ /* 0x000fe200078e00ff */
[----:B------:R-:W-:Y:S01]  /*0750*/  LOP3.LUT R38, R5, 0x200, RZ, 0xc0, !PT ;  /* 0x0000020005267812 */ /* 0x000fe200078ec0ff */
[----:B------:R-:W-:Y:S01]  /*0760*/  IMAD.MOV.U32 R213, RZ, RZ, -0x800000 ;  /* 0xff800000ffd57424 */ /* 0x000fe200078e00ff */
[----:B------:R-:W-:Y:S01]  /*0770*/  LOP3.LUT R0, R193, 0xe0, RZ, 0xc0, !PT ;  /* 0x000000e0c1007812 */ /* 0x000fe200078ec0ff */
[----:B------:R-:W-:Y:S01]  /*0780*/  IMAD.MOV.U32 R216, RZ, RZ, 0x3f800000 ;  /* 0x3f800000ffd87424 */ /* 0x000fe200078e00ff */
[----:B------:R-:W-:Y:S01]  /*0790*/  LEA R5, R197, UR7, 0x6 ;  /* 0x00000007c5057c11 */ /* 0x000fe2000f8e30ff */
[----:B0-----:R-:W-:Y:S01]  /*07a0*/  IMAD R4, R4, R127, RZ ;  /* 0x0000007f04047224 */ /* 0x001fe200078e02ff */
[----:B------:R-:W-:Y:S01]  /*07b0*/  ISETP.NE.U32.AND P0, PT, R3, RZ, PT ;  /* 0x000000ff0300720c */ /* 0x000fe20003f05070 */
[----:B------:R-:W-:Y:S01]  /*07c0*/  IMAD.SHL.U32 R3, R193, 0x40, RZ ;  /* 0x00000040c1037824 */ /* 0x000fe200078e00ff */
[----:B------:R-:W-:Y:S01]  /*07d0*/  SHF.R.U32.HI R9, RZ, 0x1, R0 ;  /* 0x00000001ff097819 */ /* 0x000fe20000011600 */
[----:B------:R-:W-:Y:S01]  /*07e0*/  IMAD R6, R127, 0x4, R4 ;  /* 0x000000047f067824 */ /* 0x000fe200078e0204 */
[----:B------:R-:W-:Y:S01]  /*07f0*/  LOP3.LUT R52, R193, 0xf, RZ, 0xc0, !PT ;  /* 0x0000000fc1347812 */ /* 0x000fe200078ec0ff */
[----:B------:R-:W-:Y:S01]  /*0800*/  IMAD R200, R0, 0x10, R5 ;  /* 0x0000001000c87824 */ /* 0x000fe200078e0205 */
[----:B------:R-:W-:Y:S01]  /*0810*/  LOP3.LUT R7, R38, 0x40, R3, 0xf8, !PT ;  /* 0x0000004026077812 */ /* 0x000fe200078ef803 */
[C---:B------:R-:W-:Y:S01]  /*0820*/  IMAD R10, R127.reuse, 0x4, R6 ;  /* 0x000000047f0a7824 */ /* 0x040fe200078e0206 */
[----:B---3--:R-:W-:Y:S01]  /*0830*/  UIMAD UR4, UR11, UR4, URZ ;  /* 0x000000040b0472a4 */ /* 0x008fe2000f8e02ff */
[----:B------:R-:W-:Y:S01]  /*0840*/  IMAD R5, R0, 0x2, R197 ;  /* 0x0000000200057824 */ /* 0x000fe200078e02c5 */
[--C-:B------:R-:W-:Y:S01]  /*0850*/  SHF.R.S32.HI R0, RZ, 0x1, R193.reuse ;  /* 0x00000001ff007819 */ /* 0x100fe200000114c1 */
[----:B------:R-:W-:Y:S01]  /*0860*/  IMAD R12, R127, 0x4, R10 ;  /* 0x000000047f0c7824 */ /* 0x000fe200078e020a */
[----:B------:R-:W0:Y:S01]  /*0870*/  LDCU UR14, c[0x0][0x3a8] ;  /* 0x00007500ff0e77ac */ /* 0x000e220008000800 */
[----:B------:R-:W-:Y:S01]  /*0880*/  IMAD.SHL.U32 R3, R193, 0x8, RZ ;  /* 0x00000008c1037824 */ /* 0x000fe200078e00ff */
[----:B------:R-:W-:Y:S01]  /*0890*/  SGXT R0, R0, 0x1 ;  /* 0x000000010000781a */ /* 0x000fe20000000200 */
[----:B------:R-:W-:Y:S01]  /*08a0*/  IMAD R14, R127, 0x4, R12 ;  /* 0x000000047f0e7824 */ /* 0x000fe200078e020c */
[----:B------:R-:W3:Y:S01]  /*08b0*/  LDCU UR15, c[0x0][0x3d4] ;  /* 0x00007a80ff0f77ac */ /* 0x000ee20008000800 */
[----:B------:R-:W-:Y:S01]  /*08c0*/  IMAD.SHL.U32 R5, R5, 0x10, RZ ;  /* 0x0000001005057824 */ /* 0x000fe200078e00ff */
[----:B------:R-:W-:Y:S01]  /*08d0*/  LOP3.LUT R7, R7, 0x120, R0, 0xf8, !PT ;  /* 0x0000012007077812 */ /* 0x000fe200078ef800 */
[----:B------:R-:W-:Y:S01]  /*08e0*/  IMAD R16, R127, 0x4, R14 ;  /* 0x000000047f107824 */ /* 0x000fe200078e020e */
[--C-:B------:R-:W-:Y:S01]  /*08f0*/  SHF.R.S32.HI R0, RZ, 0x3, R193.reuse ;  /* 0x00000003ff007819 */ /* 0x100fe200000114c1 */
[----:B------:R-:W-:Y:S01]  /*0900*/  IMAD R40, R52, 0x100, R208 ;  /* 0x0000010034287824 */ /* 0x000fe200078e02d0 */
[----:B------:R-:W-:Y:S01]  /*0910*/  LOP3.LUT R3, R3, 0x30, R8, 0x48, !PT ;  /* 0x0000003003037812 */ /* 0x000fe200078e4808 */
[----:B------:R-:W-:Y:S01]  /*0920*/  IMAD R18, R127, 0x4, R16 ;  /* 0x000000047f127824 */ /* 0x000fe200078e0210 */
[----:B------:R-:W-:Y:S01]  /*0930*/  SGXT R0, R0, 0x1 ;  /* 0x000000010000781a */ /* 0x000fe20000000200 */
[----:B------:R-:W-:Y:S01]  /*0940*/  IMAD R194, R211, 0x8, R52 ;  /* 0x00000008d3c27824 */ /* 0x000fe200078e0234 */
[----:B------:R-:W-:Y:S01]  /*0950*/  LOP3.LUT R8, R5, 0x30, R8, 0x78, !PT ;  /* 0x0000003005087812 */ /* 0x000fe200078e7808 */
[----:B------:R-:W-:Y:S01]  /*0960*/  IMAD R20, R127, 0x4, R18 ;  /* 0x000000047f147824 */ /* 0x000fe200078e0212 */
[----:B------:R-:W-:Y:S01]  /*0970*/  LOP3.LUT R0, R0, 0x90, RZ, 0xc0, !PT ;  /* 0x0000009000007812 */ /* 0x000fe200078ec0ff */
[----:B------:R-:W-:Y:S01]  /*0980*/  IMAD.IADD R200, R3, 0x1, R200 ;  /* 0x0000000103c87824 */ /* 0x000fe200078e02c8 */
[----:B------:R-:W-:Y:S01]  /*0990*/  LOP3.LUT R3, R193, 0x10, RZ, 0xc0, !PT ;  /* 0x00000010c1037812 */ /* 0x000fe200078ec0ff */
[----:B------:R-:W-:Y:S01]  /*09a0*/  IMAD R22, R127, 0x4, R20 ;  /* 0x000000047f167824 */ /* 0x000fe200078e0214 */
[--C-:B------:R-:W-:Y:S01]  /*09b0*/  LOP3.LUT R0, R0, 0x10, R193.reuse, 0x78, !PT ;  /* 0x0000001000007812 */ /* 0x100fe200078e78c1 */
[----:B------:R-:W-:Y:S01]  /*09c0*/  IMAD R197, R197, 0x80, R8 ;  /* 0x00000080c5c57824 */ /* 0x000fe200078e0208 */
[----:B------:R-:W-:Y:S01]  /*09d0*/  LEA R54, R3, UR7, 0x3 ;  /* 0x0000000703367c11 */ /* 0x000fe2000f8e18ff */
[----:B------:R-:W-:Y:S01]  /*09e0*/  IMAD R24, R127, 0x4, R22 ;  /* 0x000000047f187824 */ /* 0x000fe200078e0216 */
[----:B------:R-:W-:Y:S01]  /*09f0*/  LOP3.LUT R199, R7, R0, RZ, 0xfc, !PT ;  /* 0x0000000007c77212 */ /* 0x000fe200078efcff */
[----:B-1----:R-:W-:Y:S01]  /*0a00*/  IMAD R3, R2, UR6, RZ ;  /* 0x0000000602037c24 */ /* 0x002fe2000f8e02ff */
[----:B------:R-:W-:Y:S01]  /*0a10*/  SHF.R.U32.HI R7, RZ, 0x7, R193 ;  /* 0x00000007ff077819 */ /* 0x000fe200000116c1 */
[----:B------:R-:W-:Y:S01]  /*0a20*/  IMAD R26, R127, 0x4, R24 ;  /* 0x000000047f1a7824 */ /* 0x000fe200078e0218 */
[----:B------:R-:W-:Y:S01]  /*0a30*/  LOP3.LUT R5, R193, 0x7f, RZ, 0xc0, !PT ;  /* 0x0000007fc1057812 */ /* 0x000fe200078ec0ff */
[----:B------:R-:W-:Y:S01]  /*0a40*/  IMAD R0, R126, UR11, RZ ;  /* 0x0000000b7e007c24 */ /* 0x000fe2000f8e02ff */
[----:B------:R-:W-:Y:S01]  /*0a50*/  SGXT.U32 R2, R7, 0x1 ;  /* 0x000000010702781a */ /* 0x000fe20000000000 */
[----:B------:R-:W-:Y:S01]  /*0a60*/  IMAD R28, R127, 0x4, R26 ;  /* 0x000000047f1c7824 */ /* 0x000fe200078e021a */
[----:B------:R-:W-:Y:S01]  /*0a70*/  LOP3.LUT R9, R40, R9, RZ, 0x3c, !PT ;  /* 0x0000000928097212 */ /* 0x000fe200078e3cff */
[----:B------:R-:W-:Y:S01]  /*0a80*/  IMAD R5, R5, UR5, RZ ;  /* 0x0000000505057c24 */ /* 0x000fe2000f8e02ff */
[----:B----4-:R-:W-:Y:S01]  /*0a90*/  IADD3 R49, P1, P2, R3, UR8, R0 ;  /* 0x0000000803317c10 */ /* 0x010fe2000fa3e000 */
[----:B--2---:R-:W-:Y:S01]  /*0aa0*/  IMAD R129, R2, R66, RZ ;  /* 0x0000004202817224 */ /* 0x004fe200078e02ff */
[----:B------:R-:W-:Y:S01]  /*0ab0*/  SHF.R.S32.HI R7, RZ, 0x1f, R3 ;  /* 0x0000001fff077819 */ /* 0x000fe20000011403 */
[C---:B------:R-:W-:Y:S01]  /*0ac0*/  IMAD R30, R127.reuse, 0x4, R28 ;  /* 0x000000047f1e7824 */ /* 0x040fe200078e021c */
[----:B------:R-:W-:Y:S01]  /*0ad0*/  SHF.R.S32.HI R0, RZ, 0x1f, R0 ;  /* 0x0000001fff007819 */ /* 0x000fe20000011400 */
[C---:B------:R-:W-:Y:S01]  /*0ae0*/  IMAD R131, R66.reuse, 0x2, R129 ;  /* 0x0000000242837824 */ /* 0x040fe200078e0281 */
[----:B------:R-:W-:Y:S01]  /*0af0*/  USHF.R.S32.HI UR5, URZ, 0x1f, UR4 ;  /* 0x0000001fff057899 */ /* 0x000fe20008011404 */
[----:B------:R-:W-:Y:S01]  /*0b00*/  IMAD R32, R127, 0x4, R30 ;  /* 0x000000047f207824 */ /* 0x000fe200078e021e */
[----:B------:R-:W-:Y:S01]  /*0b10*/  IADD3.X R51, PT, PT, R7, UR9, R0, P1, P2 ;  /* 0x0000000907337c10 */ /* 0x000fe20008fe4400 */
[C---:B------:R-:W-:Y:S01]  /*0b20*/  IMAD R133, R66.reuse, 0x2, R131 ;  /* 0x0000000242857824 */ /* 0x040fe200078e0283 */
[----:B-----5:R-:W-:Y:S01]  /*0b30*/  IADD3 R192, P1, P2, R5, UR4, R62 ;  /* 0x0000000405c07c10 */ /* 0x020fe2000fa3e03e */
[C---:B------:R-:W-:Y:S01]  /*0b40*/  IMAD R34, R127.reuse, 0x4, R32 ;  /* 0x000000047f227824 */ /* 0x040fe200078e0220 */
[----:B------:R-:W-:Y:S01]  /*0b50*/  SHF.R.S32.HI R0, RZ, 0x1f, R5 ;  /* 0x0000001fff007819 */ /* 0x000fe20000011405 */
[----:B------:R-:W-:Y:S01]  /*0b60*/  IMAD R135, R66, 0x2, R133 ;  /* 0x0000000242877824 */ /* 0x000fe200078e0285 */
[-C--:B------:R-:W-:Y:S01]  /*0b70*/  IADD3 R2, P3, PT, R6, R49.reuse, RZ ;  /* 0x0000003106027210 */ /* 0x080fe20007f7e0ff */
[C---:B------:R-:W-:Y:S01]  /*0b80*/  IMAD R36, R127.reuse, 0x4, R34 ;  /* 0x000000047f247824 */ /* 0x040fe200078e0222 */
[----:B------:R-:W-:Y:S01]  /*0b90*/  IADD3.X R64, PT, PT, R0, UR5, R63, P1, P2 ;  /* 0x0000000500407c10 */ /* 0x000fe20008fe443f */
[----:B------:R-:W-:Y:S01]  /*0ba0*/  IMAD R137, R66, 0x2, R135 ;  /* 0x0000000242897824 */ /* 0x000fe200078e0287 */
[-C--:B------:R-:W-:Y:S01]  /*0bb0*/  IADD3 R0, P2, PT, R4, R49.reuse, RZ ;  /* 0x0000003104007210 */ /* 0x080fe20007f5e0ff */
[C---:B------:R-:W-:Y:S01]  /*0bc0*/  IMAD R38, R127.reuse, 0x4, R36 ;  /* 0x000000047f267824 */ /* 0x040fe200078e0224 */
[----:B------:R-:W-:Y:S01]  /*0bd0*/  IADD3 R3, P4, PT, R10, R49, RZ ;  /* 0x000000310a037210 */ /* 0x000fe20007f9e0ff */
[----:B------:R-:W-:Y:S01]  /*0be0*/  IMAD R139, R66, 0x2, R137 ;  /* 0x00000002428b7824 */ /* 0x000fe200078e0289 */
[----:B------:R-:W-:Y:S01]  /*0bf0*/  LEA.HI.X.SX32 R4, R4, R51, 0x1, P2 ;  /* 0x0000003304047211 */ /* 0x000fe200010f0eff */
[C---:B------:R-:W-:Y:S01]  /*0c00*/  IMAD R40, R127.reuse, 0x4, R38 ;  /* 0x000000047f287824 */ /* 0x040fe200078e0226 */
[----:B------:R-:W-:Y:S01]  /*0c10*/  IADD3 R7, P2, PT, R12, R49, RZ ;  /* 0x000000310c077210 */ /* 0x000fe20007f5e0ff */
[----:B------:R-:W-:Y:S01]  /*0c20*/  IMAD R141, R66, 0x2, R139 ;  /* 0x00000002428d7824 */ /* 0x000fe200078e028b */
[-C--:B------:R-:W-:Y:S01]  /*0c30*/  LEA.HI.X.SX32 R5, R6, R51.reuse, 0x1, P3 ;  /* 0x0000003306057211 */ /* 0x080fe200018f0eff */
[C---:B------:R-:W-:Y:S01]  /*0c40*/  IMAD R42, R127.reuse, 0x4, R40 ;  /* 0x000000047f2a7824 */ /* 0x040fe200078e0228 */
[-C--:B------:R-:W-:Y:S01]  /*0c50*/  LEA.HI.X.SX32 R6, R10, R51.reuse, 0x1, P4 ;  /* 0x000000330a067211 */ /* 0x080fe200020f0eff */
[----:B------:R-:W-:Y:S01]  /*0c60*/  IMAD R143, R66, 0x2, R141 ;  /* 0x00000002428f7824 */ /* 0x000fe200078e028d */
[----:B------:R-:W-:Y:S01]  /*0c70*/  LEA.HI.X.SX32 R10, R12, R51, 0x1, P2 ;  /* 0x000000330c0a7211 */ /* 0x000fe200010f0eff */
[C---:B------:R-:W-:Y:S01]  /*0c80*/  IMAD R44, R127.reuse, 0x4, R42 ;  /* 0x000000047f2c7824 */ /* 0x040fe200078e022a */
[-C--:B------:R-:W-:Y:S01]  /*0c90*/  IADD3 R13, P2, PT, R18, R49.reuse, RZ ;  /* 0x00000031120d7210 */ /* 0x080fe20007f5e0ff */
[----:B------:R-:W-:Y:S01]  /*0ca0*/  IMAD R145, R66, 0x2, R143 ;  /* 0x0000000242917824 */ /* 0x000fe200078e028f */
[----:B------:R-:W-:Y:S01]  /*0cb0*/  IADD3 R8, P3, PT, R14, R49, RZ ;  /* 0x000000310e087210 */ /* 0x000fe20007f7e0ff */
[----:B------:R-:W-:Y:S01]  /*0cc0*/  IMAD R46, R127, 0x4, R44 ;  /* 0x000000047f2e7824 */ /* 0x000fe200078e022c */
[----:B------:R-:W-:Y:S01]  /*0cd0*/  IADD3 R130, P1, PT, R129, R192, RZ ;  /* 0x000000c081827210 */ /* 0x000fe20007f3e0ff */
[----:B------:R-:W-:Y:S01]  /*0ce0*/  IMAD R147, R66, 0x2, R145 ;  /* 0x0000000242937824 */ /* 0x000fe200078e0291 */
[----:B------:R-:W-:Y:S01]  /*0cf0*/  LEA.HI.X.SX32 R11, R14, R51, 0x1, P3 ;  /* 0x000000330e0b7211 */ /* 0x000fe200018f0eff */
[----:B------:R-:W-:Y:S01]  /*0d00*/  IMAD R48, R127, 0x4, R46 ;  /* 0x000000047f307824 */ /* 0x000fe200078e022e */
[-C--:B------:R-:W-:Y:S01]  /*0d10*/  IADD3 R14, P3, PT, R20, R49.reuse, RZ ;  /* 0x00000031140e7210 */ /* 0x080fe20007f7e0ff */
[----:B------:R-:W-:Y:S01]  /*0d20*/  IMAD.IADD R195, R9, 0x1, R54 ;  /* 0x0000000109c37824 */ /* 0x000fe200078e0236 */
[----:B------:R-:W-:Y:S01]  /*0d30*/  IADD3 R9, P4, PT, R16, R49, RZ ;  /* 0x0000003110097210 */ /* 0x000fe20007f9e0ff */
[----:B------:R-:W-:Y:S01]  /*0d40*/  IMAD R149, R66, 0x2, R147 ;  /* 0x0000000242957824 */ /* 0x000fe200078e0293 */
[-C--:B------:R-:W-:Y:S01]  /*0d50*/  LEA.HI.X.SX32 R17, R20, R51.reuse, 0x1, P3 ;  /* 0x0000003314117211 */ /* 0x080fe200018f0eff */
[C---:B------:R-:W-:Y:S01]  /*0d60*/  IMAD R50, R127.reuse, 0x4, R48 ;  /* 0x000000047f327824 */ /* 0x040fe200078e0230 */
[----:B------:R-:W-:Y:S01]  /*0d70*/  LEA.HI.X.SX32 R12, R16, R51, 0x1, P4 ;  /* 0x00000033100c7211 */ /* 0x000fe200020f0eff */
[----:B------:R-:W-:Y:S01]  /*0d80*/  IMAD R151, R66, 0x2, R149 ;  /* 0x0000000242977824 */ /* 0x000fe200078e0295 */
[----:B------:R-:W-:Y:S01]  /*0d90*/  IADD3 R15, P4, PT, R22, R49, RZ ;  /* 0x00000031160f7210 */ /* 0x000fe20007f9e0ff */
[C---:B------:R-:W-:Y:S01]  /*0da0*/  IMAD R112, R127.reuse, 0x4, R50 ;  /* 0x000000047f707824 */ /* 0x040fe200078e0232 */
[----:B------:R-:W-:Y:S01]  /*0db0*/  LEA.HI.X.SX32 R16, R18, R51, 0x1, P2 ;  /* 0x0000003312107211 */ /* 0x000fe200010f0eff */
[----:B------:R-:W-:Y:S01]  /*0dc0*/  IMAD R153, R66, 0x2, R151 ;  /* 0x0000000242997824 */ /* 0x000fe200078e0297 */
[----:B------:R-:W-:Y:S01]  /*0dd0*/  IADD3 R19, P2, PT, R24, R49, RZ ;  /* 0x0000003118137210 */ /* 0x000fe20007f5e0ff */
        /* <DEDUP_REMOVED lines=8> */
[C---:B------:R-:W-:Y:S01]  /*0e60*/  IMAD R118, R127.reuse, 0x4, R54 ;  /* 0x000000047f767824 */ /* 0x040fe200078e0236 */
[----:B------:R-:W-:Y:S01]  /*0e70*/  LEA.HI.X.SX32 R29, R30, R51, 0x1, P2 ;  /* 0x000000331e1d7211 */ /* 0x000fe200010f0eff */
        /* <DEDUP_REMOVED lines=18> */
[----:B------:R-:W-:Y:S01]  /*0fa0*/  IMAD R127, R127, 0x4, R62 ;  /* 0x000000047f7f7824 */ /* 0x000fe200078e023e */
[----:B------:R-:W-:Y:S01]  /*0fb0*/  IADD3 R113, P2, PT, R116, R49, RZ ;  /* 0x0000003174717210 */ /* 0x000fe20007f5e0ff */
[----:B------:R-:W-:Y:S01]  /*0fc0*/  IMAD R169, R66, 0x2, R167 ;  /* 0x0000000242a97824 */ /* 0x000fe200078e02a7 */
[-C--:B------:R-:W-:Y:S01]  /*0fd0*/  LEA.HI.X.SX32 R30, R32, R51.reuse, 0x1, P3 ;  /* 0x00000033201e7211 */ /* 0x080fe200018f0eff */
[----:B------:R-:W-:Y:S01]  /*0fe0*/  IMAD.SHL.U32 R194, R194, 0x8, RZ ;  /* 0x00000008c2c27824 */ /* 0x000fe200078e00ff */
[----:B------:R-:W-:Y:S01]  /*0ff0*/  LEA.HI.X.SX32 R31, R34, R51, 0x1, P4 ;  /* 0x00000033221f7211 */ /* 0x000fe200020f0eff */
[----:B------:R-:W-:Y:S01]  /*1000*/  IMAD R171, R66, 0x2, R169 ;  /* 0x0000000242ab7824 */ /* 0x000fe200078e02a9 */
[-C--:B------:R-:W-:Y:S01]  /*1010*/  IADD3 R34, P3, PT, R40, R49.reuse, RZ ;  /* 0x0000003128227210 */ /* 0x080fe20007f7e0ff */
[----:B------:R-:W-:Y:S01]  /*1020*/  IMAD.MOV.U32 R217, RZ, RZ, 0x3f800000 ;  /* 0x3f800000ffd97424 */ /* 0x000fe200078e00ff */
[----:B------:R-:W-:Y:S01]  /*1030*/  IADD3 R35, P4, PT, R42, R49, RZ ;  /* 0x000000312a237210 */ /* 0x000fe20007f9e0ff */
[----:B------:R-:W-:Y:S01]  /*1040*/  IMAD R173, R66, 0x2, R171 ;  /* 0x0000000242ad7824 */ /* 0x000fe200078e02ab */
[----:B------:R-:W-:Y:S01]  /*1050*/  LEA.HI.X.SX32 R116, R116, R51, 0x1, P2 ;  /* 0x0000003374747211 */ /* 0x000fe200010f0eff */
[----:B------:R-:W-:Y:S01]  /*1060*/  IMAD.MOV.U32 R214, RZ, RZ, 0x3f800000 ;  /* 0x3f800000ffd67424 */ /* 0x000fe200078e00ff */
[----:B------:R-:W-:Y:S01]  /*1070*/  IADD3 R122, P2, PT, R58, R49, RZ ;  /* 0x000000313a7a7210 */ /* 0x000fe20007f5e0ff */
[----:B------:R-:W-:Y:S01]  /*1080*/  IMAD R175, R66, 0x2, R173 ;  /* 0x0000000242af7824 */ /* 0x000fe200078e02ad */
[-C--:B------:R-:W-:Y:S01]  /*1090*/  LEA.HI.X.SX32 R38, R40, R51.reuse, 0x1, P3 ;  /* 0x0000003328267211 */ /* 0x080fe200018f0eff */
[----:B------:R-:W-:Y:S01]  /*10a0*/  IMAD.MOV.U32 R215, RZ, RZ, 0x3f800000 ;  /* 0x3f800000ffd77424 */ /* 0x000fe200078e00ff */
[----:B------:R-:W-:Y:S01]  /*10b0*/  LEA.HI.X.SX32 R39, R42, R51, 0x1, P4 ;  /* 0x000000332a277211 */ /* 0x000fe200020f0eff */
[----:B------:R-:W-:Y:S01]  /*10c0*/  IMAD R177, R66, 0x2, R175 ;  /* 0x0000000242b17824 */ /* 0x000fe200078e02af */
[----:B------:R-:W-:-:S02]  /*10d0*/  IADD3 R42, P3, PT, R48, R49, RZ ;  /* 0x00000031302a7210 */ /* 0x000fc40007f7e0ff */
[----:B------:R-:W-:Y:S02]  /*10e0*/  CS2R R52, SRZ ;  /* 0x0000000000347805 */ /* 0x000fe4000001ff00 */
[-C--:B------:R-:W-:Y:S01]  /*10f0*/  LEA.HI.X.SX32 R121, R58, R51.reuse, 0x1, P2 ;  /* 0x000000333a797211 */ /* 0x080fe200010f0eff */
[----:B------:R-:W-:Y:S01]  /*1100*/  IMAD R179, R66, 0x2, R177 ;  /* 0x0000000242b37824 */ /* 0x000fe200078e02b1 */
[C---:B------:R-:W-:Y:S01]  /*1110*/  IADD3 R134, P2, PT, R133.reuse, R192, RZ ;  /* 0x000000c085867210 */ /* 0x040fe20007f5e0ff */
[----:B------:R-:W-:Y:S01]  /*1120*/  UMOV UR4, URZ ;  /* 0x000000ff00047c82 */ /* 0x000fe20008000000 */
[----:B------:R-:W-:Y:S01]  /*1130*/  LEA.HI.X.SX32 R46, R48, R51, 0x1, P3 ;  /* 0x00000033302e7211 */ /* 0x000fe200018f0eff */
[----:B------:R-:W-:Y:S01]  /*1140*/  IMAD R181, R66, 0x2, R179 ;  /* 0x0000000242b57824 */ /* 0x000fe200078e02b3 */
[----:B------:R-:W-:Y:S01]  /*1150*/  IADD3 R114, P3, PT, R54, R49, RZ ;  /* 0x0000003136727210 */ /* 0x000fe20007f7e0ff */
[----:B------:R-:W1:Y:S01]  /*1160*/  LDCU UR16, c[0x0][0x3c4] ;  /* 0x00007880ff1077ac */ /* 0x000e620008000800 */
[----:B------:R-:W-:Y:S01]  /*1170*/  LEA.HI.X.SX32 R133, R133, R64, 0x1, P2 ;  /* 0x0000004085857211 */ /* 0x000fe200010f0eff */
[----:B------:R-:W-:Y:S01]  /*1180*/  IMAD R183, R66, 0x2, R181 ;  /* 0x0000000242b77824 */ /* 0x000fe200078e02b5 */
[----:B------:R-:W-:Y:S01]  /*1190*/  IADD3 R140, P2, PT, R139, R192, RZ ;  /* 0x000000c08b8c7210 */ /* 0x000fe20007f5e0ff */
[----:B------:R-:W-:Y:S01]  /*11a0*/  UMOV UR5, URZ ;  /* 0x000000ff00057c82 */ /* 0x000fe20008000000 */
[----:B------:R-:W-:Y:S01]  /*11b0*/  LEA.HI.X.SX32 R117, R54, R51, 0x1, P3 ;  /* 0x0000003336757211 */ /* 0x000fe200018f0eff */
[----:B------:R-:W-:Y:S01]  /*11c0*/  IMAD R185, R66, 0x2, R183 ;  /* 0x0000000242b97824 */ /* 0x000fe200078e02b7 */
[----:B------:R-:W-:-:S02]  /*11d0*/  IADD3 R124, P3, PT, R60, R49, RZ ;  /* 0x000000313c7c7210 */ /* 0x000fc40007f7e0ff */
[----:B------:R-:W-:Y:S02]  /*11e0*/  CS2R R54, SRZ ;  /* 0x0000000000367805 */ /* 0x000fe4000001ff00 */
[----:B------:R-:W-:Y:S01]  /*11f0*/  LEA.HI.X.SX32 R139, R139, R64, 0x1, P2 ;  /* 0x000000408b8b7211 */ /* 0x000fe200010f0eff */
[----:B------:R-:W-:Y:S01]  /*1200*/  IMAD R187, R66, 0x2, R185 ;  /* 0x0000000242bb7824 */ /* 0x000fe200078e02b9 */
[----:B------:R-:W-:Y:S01]  /*1210*/  IADD3 R146, P2, PT, R145, R192, RZ ;  /* 0x000000c091927210 */ /* 0x000fe20007f5e0ff */
[----:B------:R-:W-:Y:S01]  /*1220*/  UMOV UR6, URZ ;  /* 0x000000ff00067c82 */ /* 0x000fe20008000000 */
[----:B------:R-:W-:Y:S01]  /*1230*/  LEA.HI.X.SX32 R123, R60, R51, 0x1, P3 ;  /* 0x000000333c7b7211 */ /* 0x000fe200018f0eff */
[C---:B------:R-:W-:Y:S01]  /*1240*/  IMAD R189, R66.reuse, 0x2, R187 ;  /* 0x0000000242bd7824 */ /* 0x040fe200078e02bb */
[----:B------:R-:W-:Y:S02]  /*1250*/  LEA.HI.X.SX32 R129, R129, R64, 0x1, P1 ;  /* 0x0000004081817211 */ /* 0x000fe400008f0eff */
[-C--:B------:R-:W-:Y:S01]  /*1260*/  IADD3 R132, P1, PT, R131, R192.reuse, RZ ;  /* 0x000000c083847210 */ /* 0x080fe20007f3e0ff */
[----:B------:R-:W-:Y:S01]  /*1270*/  IMAD R191, R66, 0x2, R189 ;  /* 0x0000000242bf7824 */ /* 0x000fe200078e02bd */
[----:B------:R-:W-:-:S02]  /*1280*/  IADD3 R136, P3, PT, R135, R192, RZ ;  /* 0x000000c087887210 */ /* 0x000fc40007f7e0ff */
[----:B------:R-:W-:Y:S02]  /*1290*/  LEA.HI.X.SX32 R145, R145, R64, 0x1, P2 ;  /* 0x0000004091917211 */ /* 0x000fe400010f0eff */
[----:B------:R-:W-:Y:S02]  /*12a0*/  IADD3 R152, P2, PT, R151, R192, RZ ;  /* 0x000000c097987210 */ /* 0x000fe40007f5e0ff */
[-C--:B------:R-:W-:Y:S02]  /*12b0*/  LEA.HI.X.SX32 R131, R131, R64.reuse, 0x1, P1 ;  /* 0x0000004083837211 */ /* 0x080fe400008f0eff */
[----:B------:R-:W-:Y:S02]  /*12c0*/  LEA.HI.X.SX32 R135, R135, R64, 0x1, P3 ;  /* 0x0000004087877211 */ /* 0x000fe400018f0eff */
[-C--:B------:R-:W-:Y:S02]  /*12d0*/  IADD3 R138, P1, PT, R137, R192.reuse, RZ ;  /* 0x000000c0898a7210 */ /* 0x080fe40007f3e0ff */
        /* <DEDUP_REMOVED lines=23> */
[----:B------:R-:W-:Y:S02]  /*1450*/  IADD3 R28, P5, PT, R36, R49, RZ ;  /* 0x00000031241c7210 */ /* 0x000fe40007fbe0ff */
[----:B------:R-:W-:-:S02]  /*1460*/  IADD3 R162, P1, PT, R161, R192, RZ ;  /* 0x000000c0a1a27210 */ /* 0x000fc40007f3e0ff */
[----:B------:R-:W-:Y:S02]  /*1470*/  IADD3 R166, P3, PT, R165, R192, RZ ;  /* 0x000000c0a5a67210 */ /* 0x000fe40007f7e0ff */
[----:B------:R-:W-:Y:S02]  /*1480*/  LEA.HI.X.SX32 R175, R175, R64, 0x1, P2 ;  /* 0x00000040afaf7211 */ /* 0x000fe400010f0eff */
[----:B------:R-:W-:Y:S02]  /*1490*/  IADD3 R182, P2, PT, R181, R192, RZ ;  /* 0x000000c0b5b67210 */ /* 0x000fe40007f5e0ff */
[----:B------:R-:W-:Y:S02]  /*14a0*/  LEA.HI.X.SX32 R32, R36, R51, 0x1, P5 ;  /* 0x0000003324207211 */ /* 0x000fe400028f0eff */
[-C--:B------:R-:W-:Y:S02]  /*14b0*/  LEA.HI.X.SX32 R161, R161, R64.reuse, 0x1, P1 ;  /* 0x00000040a1a17211 */ /* 0x080fe400008f0eff */
[----:B------:R-:W-:-:S02]  /*14c0*/  LEA.HI.X.SX32 R165, R165, R64, 0x1, P3 ;  /* 0x00000040a5a57211 */ /* 0x000fc400018f0eff */
[-C--:B------:R-:W-:Y:S02]  /*14d0*/  IADD3 R36, P5, PT, R44, R49.reuse, RZ ;  /* 0x000000312c247210 */ /* 0x080fe40007fbe0ff */
[-C--:B------:R-:W-:Y:S02]  /*14e0*/  IADD3 R168, P1, PT, R167, R192.reuse, RZ ;  /* 0x000000c0a7a87210 */ /* 0x080fe40007f3e0ff */
[----:B------:R-:W-:Y:S02]  /*14f0*/  IADD3 R172, P3, PT, R171, R192, RZ ;  /* 0x000000c0abac7210 */ /* 0x000fe40007f7e0ff */
[----:B------:R-:W-:Y:S02]  /*1500*/  IADD3 R43, P4, PT, R50, R49, RZ ;  /* 0x00000031322b7210 */ /* 0x000fe40007f9e0ff */
[----:B------:R-:W-:Y:S02]  /*1510*/  LEA.HI.X.SX32 R181, R181, R64, 0x1, P2 ;  /* 0x00000040b5b57211 */ /* 0x000fe400010f0eff */
[----:B------:R-:W-:-:S02]  /*1520*/  IADD3 R188, P2, PT, R187, R192, RZ ;  /* 0x000000c0bbbc7210 */ /* 0x000fc40007f5e0ff */
[----:B------:R-:W-:Y:S02]  /*1530*/  LEA.HI.X.SX32 R40, R44, R51, 0x1, P5 ;  /* 0x000000332c287211 */ /* 0x000fe400028f0eff */
[-C--:B------:R-:W-:Y:S02]  /*1540*/  LEA.HI.X.SX32 R167, R167, R64.reuse, 0x1, P1 ;  /* 0x00000040a7a77211 */ /* 0x080fe400008f0eff */
[----:B------:R-:W-:Y:S02]  /*1550*/  LEA.HI.X.SX32 R171, R171, R64, 0x1, P3 ;  /* 0x00000040abab7211 */ /* 0x000fe400018f0eff */
[----:B------:R-:W-:Y:S02]  /*1560*/  IADD3 R44, P5, PT, R112, R49, RZ ;  /* 0x00000031702c7210 */ /* 0x000fe40007fbe0ff */
[----:B------:R-:W-:Y:S02]  /*1570*/  LEA.HI.X.SX32 R47, R50, R51, 0x1, P4 ;  /* 0x00000033322f7211 */ /* 0x000fe400020f0eff */
[----:B------:R-:W-:-:S02]  /*1580*/  IADD3 R174, P1, PT, R173, R192, RZ ;  /* 0x000000c0adae7210 */ /* 0x000fc40007f3e0ff */
[----:B------:R-:W-:Y:S02]  /*1590*/  IADD3 R178, P3, PT, R177, R192, RZ ;  /* 0x000000c0b1b27210 */ /* 0x000fe40007f7e0ff */
[----:B------:R-:W-:Y:S02]  /*15a0*/  IADD3 R115, P4, PT, R118, R49, RZ ;  /* 0x0000003176737210 */ /* 0x000fe40007f9e0ff */
[-C--:B------:R-:W-:Y:S02]  /*15b0*/  LEA.HI.X.SX32 R187, R187, R64.reuse, 0x1, P2 ;  /* 0x00000040bbbb7211 */ /* 0x080fe400010f0eff */
[----:B------:R-:W-:Y:S02]  /*15c0*/  ISETP.NE.U32.AND P2, PT, R209, RZ, PT ;  /* 0x000000ffd100720c */ /* 0x000fe40003f45070 */
[----:B------:R-:W-:Y:S02]  /*15d0*/  LEA.HI.X.SX32 R112, R112, R51, 0x1, P5 ;  /* 0x0000003370707211 */ /* 0x000fe400028f0eff */
[----:B------:R-:W-:-:S02]  /*15e0*/  LEA.HI.X.SX32 R173, R173, R64, 0x1, P1 ;  /* 0x00000040adad7211 */ /* 0x000fc400008f0eff */
[----:B------:R-:W-:Y:S02]  /*15f0*/  LEA.HI.X.SX32 R177, R177, R64, 0x1, P3 ;  /* 0x00000040b1b17211 */ /* 0x000fe400018f0eff */
[----:B------:R-:W-:Y:S02]  /*1600*/  IADD3 R120, P5, PT, R56, R49, RZ ;  /* 0x0000003138787210 */ /* 0x000fe40007fbe0ff */
[----:B------:R-:W-:Y:S02]  /*1610*/  LEA.HI.X.SX32 R118, R118, R51, 0x1, P4 ;  /* 0x0000003376767211 */ /* 0x000fe400020f0eff */
[-C--:B------:R-:W-:Y:S02]  /*1620*/  IADD3 R180, P1, PT, R179, R192.reuse, RZ ;  /* 0x000000c0b3b47210 */ /* 0x080fe40007f3e0ff */
[----:B------:R-:W-:Y:S02]  /*1630*/  IADD3 R184, P3, PT, R183, R192, RZ ;  /* 0x000000c0b7b87210 */ /* 0x000fe40007f7e0ff */
[----:B------:R-:W-:-:S02]  /*1640*/  IADD3 R126, P4, PT, R62, R49, RZ ;  /* 0x000000313e7e7210 */ /* 0x000fc40007f9e0ff */
[----:B------:R-:W-:Y:S02]  /*1650*/  SEL R202, RZ, 0x90, !P2 ;  /* 0x00000090ffca7807 */ /* 0x000fe40005000000 */
[----:B------:R-:W-:Y:S02]  /*1660*/  LEA.HI.X.SX32 R119, R56, R51, 0x1, P5 ;  /* 0x0000003338777211 */ /* 0x000fe400028f0eff */
[-C--:B------:R-:W-:Y:S02]  /*1670*/  LEA.HI.X.SX32 R179, R179, R64.reuse, 0x1, P1 ;  /* 0x00000040b3b37211 */ /* 0x080fe400008f0eff */
[----:B------:R-:W-:Y:S02]  /*1680*/  LEA.HI.X.SX32 R183, R183, R64, 0x1, P3 ;  /* 0x00000040b7b77211 */ /* 0x000fe400018f0eff */
[----:B------:R-:W-:Y:S02]  /*1690*/  IADD3 R128, P5, PT, R127, R49, RZ ;  /* 0x000000317f807210 */ /* 0x000fe40007fbe0ff */
[----:B------:R-:W-:-:S02]  /*16a0*/  CS2R R48, SRZ ;  /* 0x0000000000307805 */ /* 0x000fc4000001ff00 */
[-C--:B------:R-:W-:Y:S02]  /*16b0*/  LEA.HI.X.SX32 R125, R62, R51.reuse, 0x1, P4 ;  /* 0x000000333e7d7211 */ /* 0x080fe400020f0eff */
[-C--:B------:R-:W-:Y:S02]  /*16c0*/  IADD3 R186, P1, PT, R185, R192.reuse, RZ ;  /* 0x000000c0b9ba7210 */ /* 0x080fe40007f3e0ff */
[-C--:B------:R-:W-:Y:S02]  /*16d0*/  IADD3 R190, P3, PT, R189, R192.reuse, RZ ;  /* 0x000000c0bdbe7210 */ /* 0x080fe40007f7e0ff */
[----:B------:R-:W-:Y:S02]  /*16e0*/  IADD3 R192, P4, PT, R191, R192, RZ ;  /* 0x000000c0bfc07210 */ /* 0x000fe40007f9e0ff */
[----:B------:R-:W-:Y:S02]  /*16f0*/  LOP3.LUT R202, R202, 0x7f, R193, 0x78, !PT ;  /* 0x0000007fcaca7812 */ /* 0x000fe400078e78c1 */
[----:B------:R-:W-:-:S02]  /*1700*/  LEA.HI.X.SX32 R127, R127, R51, 0x1, P5 ;  /* 0x000000337f7f7211 */ /* 0x000fc400028f0eff */
[----:B------:R-:W-:Y:S02]  /*1710*/  CS2R R50, SRZ ;  /* 0x0000000000327805 */ /* 0x000fe4000001ff00 */
[-C--:B------:R-:W-:Y:S02]  /*1720*/  LEA.HI.X.SX32 R185, R185, R64.reuse, 0x1, P1 ;  /* 0x00000040b9b97211 */ /* 0x080fe400008f0eff */
[-C--:B------:R-:W-:Y:S02]  /*1730*/  LEA.HI.X.SX32 R189, R189, R64.reuse, 0x1, P3 ;  /* 0x00000040bdbd7211 */ /* 0x080fe400018f0eff */
[----:B------:R-:W-:Y:S02]  /*1740*/  LEA.HI.X.SX32 R191, R191, R64, 0x1, P4 ;  /* 0x00000040bfbf7211 */ /* 0x000fe400020f0eff */
[----:B------:R-:W-:Y:S02]  /*1750*/  LOP3.LUT P1, RZ, R193, 0x7, RZ, 0xc0, !PT ;  /* 0x00000007c1ff7812 */ /* 0x000fe4000782c0ff */
[----:B------:R-:W-:-:S02]  /*1760*/  LOP3.LUT R194, R194, 0x60, RZ, 0x3c, !PT ;  /* 0x00000060c2c27812 */ /* 0x000fc400078e3cff */
[----:B------:R-:W-:Y:S02]  /*1770*/  LOP3.LUT R201, R202, 0x20, RZ, 0x3c, !PT ;  /* 0x00000020cac97812 */ /* 0x000fe400078e3cff */
[----:B------:R-:W-:Y:S02]  /*1780*/  LOP3.LUT R198, R199, 0x20, RZ, 0x3c, !PT ;  /* 0x00000020c7c67812 */ /* 0x000fe400078e3cff */
[----:B01-3--:R-:W-:-:S07]  /*1790*/  LOP3.LUT R196, R197, 0x40, RZ, 0x3c, !PT ;  /* 0x00000040c5c47812 */ /* 0x00bfce00078e3cff */
.L_x_9:
[----:B------:R-:W-:Y:S02]  /*17a0*/  USHF.R.S32.HI UR8, URZ, 0x1f, UR4 ;  /* 0x0000001fff087899 */ /* 0x000fe40008011404 */
[----:B------:R-:W-:Y:S02]  /*17b0*/  IADD3 R62, P2, PT, R0, UR4, RZ ;  /* 0x00000004003e7c10 */ /* 0x000fe4000ff5e0ff */
[----:B------:R-:W-:Y:S02]  /*17c0*/  IADD3 R60, P3, PT, R2, UR4, RZ ;  /* 0x00000004023c7c10 */ /* 0x000fe4000ff7e0ff */
[----:B------:R-:W-:Y:S02]  /*17d0*/  IADD3.X R63, PT, PT, R4, UR8, RZ, P2, !PT ;  /* 0x00000008043f7c10 */ /* 0x000fe400097fe4ff */
[----:B------:R-:W-:Y:S02]  /*17e0*/  IADD3.X R61, PT, PT, R5, UR8, RZ, P3, !PT ;  /* 0x00000008053d7c10 */ /* 0x000fe40009ffe4ff */
[----:B------:R-:W-:Y:S01]  /*17f0*/  IADD3 R58, P2, PT, R3, UR4, RZ ;  /* 0x00000004033a7c10 */ /* 0x000fe2000ff5e0ff */
[----:B------:R0:W2:Y:S01]  /*1800*/  LDG.E.U8 R71, desc[UR12][R62.64] ;  /* 0x0000000c3e477981 */ /* 0x0000a2000c1e1100 */
[----:B------:R-:W-:-:S02]  /*1810*/  IADD3 R56, P3, PT, R7, UR4, RZ ;  /* 0x0000000407387c10 */ /* 0x000fc4000ff7e0ff */
[----:B------:R-:W-:Y:S01]  /*1820*/  IADD3.X R59, PT, PT, R6, UR8, RZ, P2, !PT ;  /* 0x00000008063b7c10 */ /* 0x000fe200097fe4ff */
[----:B------:R1:W3:Y:S01]  /*1830*/  LDG.E.U8 R70, desc[UR12][R60.64] ;  /* 0x0000000c3c467981 */ /* 0x0002e2000c1e1100 */
[----:B------:R-:W-:Y:S02]  /*1840*/  IADD3.X R57, PT, PT, R10, UR8, RZ, P3, !PT ;  /* 0x000000080a397c10 */ /* 0x000fe40009ffe4ff */
[----:B------:R-:W-:Y:S01]  /*1850*/  IADD3 R68, P2, PT, R8, UR4, RZ ;  /* 0x0000000408447c10 */ /* 0x000fe2000ff5e0ff */
[----:B------:R4:W5:Y:S01]  /*1860*/  LDG.E.U8 R73, desc[UR12][R58.64] ;  /* 0x0000000c3a497981 */ /* 0x000962000c1e1100 */
[----:B------:R-:W-:Y:S02]  /*1870*/  IADD3 R66, P3, PT, R9, UR4, RZ ;  /* 0x0000000409427c10 */ /* 0x000fe4000ff7e0ff */
[----:B------:R-:W-:Y:S01]  /*1880*/  IADD3.X R69, PT, PT, R11, UR8, RZ, P2, !PT ;  /* 0x000000080b457c10 */ /* 0x000fe200097fe4ff */
[----:B------:R1:W3:Y:S01]  /*1890*/  LDG.E.U8 R72, desc[UR12][R56.64] ;  /* 0x0000000c38487981 */ /* 0x0002e2000c1e1100 */
[----:B------:R-:W-:-:S02]  /*18a0*/  IADD3.X R67, PT, PT, R12, UR8, RZ, P3, !PT ;  /* 0x000000080c437c10 */ /* 0x000fc40009ffe4ff */
[----:B------:R-:W-:Y:S01]  /*18b0*/  IADD3 R64, P2, PT, R13, UR4, RZ ;  /* 0x000000040d407c10 */ /* 0x000fe2000ff5e0ff */
[----:B------:R4:W3:Y:S01]  /*18c0*/  LDG.E.U8 R75, desc[UR12][R68.64] ;  /* 0x0000000c444b7981 */ /* 0x0008e2000c1e1100 */
[----:B0-----:R-:W-:Y:S02]  /*18d0*/  IADD3 R62, P3, PT, R14, UR4, RZ ;  /* 0x000000040e3e7c10 */ /* 0x001fe4000ff7e0ff */
[----:B------:R-:W-:Y:S01]  /*18e0*/  IADD3.X R65, PT, PT, R16, UR8, RZ, P2, !PT ;  /* 0x0000000810417c10 */ /* 0x000fe200097fe4ff */
[----:B------:R0:W3:Y:S01]  /*18f0*/  LDG.E.U8 R74, desc[UR12][R66.64] ;  /* 0x0000000c424a7981 */ /* 0x0000e2000c1e1100 */
[----:B------:R-:W-:Y:S02]  /*1900*/  IADD3.X R63, PT, PT, R17, UR8, RZ, P3, !PT ;  /* 0x00000008113f7c10 */ /* 0x000fe40009ffe4ff */
[----:B-1----:R-:W-:Y:S01]  /*1910*/  IADD3 R60, P2, PT, R15, UR4, RZ ;  /* 0x000000040f3c7c10 */ /* 0x002fe2000ff5e0ff */
[----:B------:R1:W3:Y:S01]  /*1920*/  LDG.E.U8 R77, desc[UR12][R64.64] ;  /* 0x0000000c404d7981 */ /* 0x0002e2000c1e1100 */
[----:B----4-:R-:W-:-:S02]  /*1930*/  IADD3 R58, P3, PT, R19, UR4, RZ ;  /* 0x00000004133a7c10 */ /* 0x010fc4000ff7e0ff */
[----:B------:R-:W-:Y:S01]  /*1940*/  IADD3.X R61, PT, PT, R18, UR8, RZ, P2, !PT ;  /* 0x00000008123d7c10 */ /* 0x000fe200097fe4ff */
[----:B------:R4:W3:Y:S01]  /*1950*/  LDG.E.U8 R76, desc[UR12][R62.64] ;  /* 0x0000000c3e4c7981 */ /* 0x0008e2000c1e1100 */
[----:B------:R-:W-:Y:S02]  /*1960*/  IADD3.X R59, PT, PT, R22, UR8, RZ, P3, !PT ;  /* 0x00000008163b7c10 */ /* 0x000fe40009ffe4ff */
[----:B------:R-:W-:Y:S01]  /*1970*/  IADD3 R56, P2, PT, R20, UR4, RZ ;  /* 0x0000000414387c10 */ /* 0x000fe2000ff5e0ff */
[----:B------:R4:W3:Y:S01]  /*1980*/  LDG.E.U8 R79, desc[UR12][R60.64] ;  /* 0x0000000c3c4f7981 */ /* 0x0008e2000c1e1100 */
[----:B------:R-:W-:Y:S02]  /*1990*/  IADD3 R68, P3, PT, R21, UR4, RZ ;  /* 0x0000000415447c10 */ /* 0x000fe4000ff7e0ff */
[----:B------:R-:W-:Y:S01]  /*19a0*/  IADD3.X R57, PT, PT, R23, UR8, RZ, P2, !PT ;  /* 0x0000000817397c10 */ /* 0x000fe200097fe4ff */
[----:B------:R4:W3:Y:S01]  /*19b0*/  LDG.E.U8 R78, desc[UR12][R58.64] ;  /* 0x0000000c3a4e7981 */ /* 0x0008e2000c1e1100 */
[----:B------:R-:W-:-:S02]  /*19c0*/  IADD3.X R69, PT, PT, R24, UR8, RZ, P3, !PT ;  /* 0x0000000818457c10 */ /* 0x000fc40009ffe4ff */
[----:B0-----:R-:W-:Y:S01]  /*19d0*/  IADD3 R66, P2, PT, R25, UR4, RZ ;  /* 0x0000000419427c10 */ /* 0x001fe2000ff5e0ff */
[----:B------:R0:W3:Y:S01]  /*19e0*/  LDG.E.U8 R81, desc[UR12][R56.64] ;  /* 0x0000000c38517981 */ /* 0x0000e2000c1e1100 */
[----:B-1----:R-:W-:Y:S02]  /*19f0*/  IADD3 R64, P3, PT, R26, UR4, RZ ;  /* 0x000000041a407c10 */ /* 0x002fe4000ff7e0ff */
[----:B------:R-:W-:Y:S01]  /*1a00*/  IADD3.X R67, PT, PT, R29, UR8, RZ, P2, !PT ;  /* 0x000000081d437c10 */ /* 0x000fe200097fe4ff */
[----:B------:R1:W3:Y:S01]  /*1a10*/  LDG.E.U8 R80, desc[UR12][R68.64] ;  /* 0x0000000c44507981 */ /* 0x0002e2000c1e1100 */
[----:B------:R-:W-:Y:S02]  /*1a20*/  IADD3.X R65, PT, PT, R30, UR8, RZ, P3, !PT ;  /* 0x000000081e417c10 */ /* 0x000fe40009ffe4ff */
[----:B----4-:R-:W-:Y:S01]  /*1a30*/  IADD3 R62, P2, PT, R27, UR4, RZ ;  /* 0x000000041b3e7c10 */ /* 0x010fe2000ff5e0ff */
[----:B------:R4:W3:Y:S01]  /*1a40*/  LDG.E.U8 R83, desc[UR12][R66.64] ;  /* 0x0000000c42537981 */ /* 0x0008e2000c1e1100 */
[----:B------:R-:W-:-:S02]  /*1a50*/  IADD3 R60, P3, PT, R28, UR4, RZ ;  /* 0x000000041c3c7c10 */ /* 0x000fc4000ff7e0ff */
[----:B------:R-:W-:Y:S01]  /*1a60*/  IADD3.X R63, PT, PT, R31, UR8, RZ, P2, !PT ;  /* 0x000000081f3f7c10 */ /* 0x000fe200097fe4ff */
[----:B------:R1:W3:Y:S01]  /*1a70*/  LDG.E.U8 R82, desc[UR12][R64.64] ;  /* 0x0000000c40527981 */ /* 0x0002e2000c1e1100 */
[----:B------:R-:W-:Y:S02]  /*1a80*/  IADD3.X R61, PT, PT, R32, UR8, RZ, P3, !PT ;  /* 0x00000008203d7c10 */ /* 0x000fe40009ffe4ff */
[----:B------:R-:W-:Y:S01]  /*1a90*/  IADD3 R58, P2, PT, R33, UR4, RZ ;  /* 0x00000004213a7c10 */ /* 0x000fe2000ff5e0ff */
[----:B------:R4:W3:Y:S01]  /*1aa0*/  LDG.E.U8 R85, desc[UR12][R62.64] ;  /* 0x0000000c3e557981 */ /* 0x0008e2000c1e1100 */
[----:B0-----:R-:W-:Y:S02]  /*1ab0*/  IADD3 R56, P3, PT, R34, UR4, RZ ;  /* 0x0000000422387c10 */ /* 0x001fe4000ff7e0ff */
[----:B------:R-:W-:Y:S01]  /*1ac0*/  IADD3.X R59, PT, PT, R37, UR8, RZ, P2, !PT ;  /* 0x00000008253b7c10 */ /* 0x000fe200097fe4ff */
[----:B------:R0:W3:Y:S01]  /*1ad0*/  LDG.E.U8 R84, desc[UR12][R60.64] ;  /* 0x0000000c3c547981 */ /* 0x0000e2000c1e1100 */
[----:B------:R-:W-:-:S02]  /*1ae0*/  IADD3.X R57, PT, PT, R38, UR8, RZ, P3, !PT ;  /* 0x0000000826397c10 */ /* 0x000fc40009ffe4ff */
[----:B-1----:R-:W-:Y:S01]  /*1af0*/  IADD3 R68, P2, PT, R35, UR4, RZ ;  /* 0x0000000423447c10 */ /* 0x002fe2000ff5e0ff */
[----:B------:R1:W3:Y:S01]  /*1b00*/  LDG.E.U8 R87, desc[UR12][R58.64] ;  /* 0x0000000c3a577981 */ /* 0x0002e2000c1e1100 */
[----:B----4-:R-:W-:Y:S02]  /*1b10*/  IADD3 R66, P3, PT, R36, UR4, RZ ;  /* 0x0000000424427c10 */ /* 0x010fe4000ff7e0ff */
[----:B------:R-:W-:Y:S01]  /*1b20*/  IADD3.X R69, PT, PT, R39, UR8, RZ, P2, !PT ;  /* 0x0000000827457c10 */ /* 0x000fe200097fe4ff */
[----:B------:R4:W3:Y:S01]  /*1b30*/  LDG.E.U8 R86, desc[UR12][R56.64] ;  /* 0x0000000c38567981 */ /* 0x0008e2000c1e1100 */
[----:B------:R-:W-:Y:S02]  /*1b40*/  IADD3.X R67, PT, PT, R40, UR8, RZ, P3, !PT ;  /* 0x0000000828437c10 */ /* 0x000fe40009ffe4ff */
[----:B------:R-:W-:Y:S01]  /*1b50*/  IADD3 R64, P2, PT, R41, UR4, RZ ;  /* 0x0000000429407c10 */ /* 0x000fe2000ff5e0ff */
[----:B------:R4:W3:Y:S01]  /*1b60*/  LDG.E.U8 R89, desc[UR12][R68.64] ;  /* 0x0000000c44597981 */ /* 0x0008e2000c1e1100 */
[----:B------:R-:W-:-:S02]  /*1b70*/  IADD3 R62, P3, PT, R42, UR4, RZ ;  /* 0x000000042a3e7c10 */ /* 0x000fc4000ff7e0ff */
[----:B------:R-:W-:Y:S01]  /*1b80*/  IADD3.X R65, PT, PT, R45, UR8, RZ, P2, !PT ;  /* 0x000000082d417c10 */ /* 0x000fe200097fe4ff */
[----:B------:R4:W3:Y:S01]  /*1b90*/  LDG.E.U8 R88, desc[UR12][R66.64] ;  /* 0x0000000c42587981 */ /* 0x0008e2000c1e1100 */
[----:B------:R-:W-:Y:S02]  /*1ba0*/  IADD3.X R63, PT, PT, R46, UR8, RZ, P3, !PT ;  /* 0x000000082e3f7c10 */ /* 0x000fe40009ffe4ff */
[----:B0-----:R-:W-:Y:S01]  /*1bb0*/  IADD3 R60, P2, PT, R43, UR4, RZ ;  /* 0x000000042b3c7c10 */ /* 0x001fe2000ff5e0ff */
[----:B------:R0:W3:Y:S01]  /*1bc0*/  LDG.E.U8 R91, desc[UR12][R64.64] ;  /* 0x0000000c405b7981 */ /* 0x0000e2000c1e1100 */
[----:B-1----:R-:W-:Y:S02]  /*1bd0*/  IADD3 R58, P3, PT, R113, UR4, RZ ;  /* 0x00000004713a7c10 */ /* 0x002fe4000ff7e0ff */
[----:B------:R-:W-:Y:S01]  /*1be0*/  IADD3.X R61, PT, PT, R47, UR8, RZ, P2, !PT ;  /* 0x000000082f3d7c10 */ /* 0x000fe200097fe4ff */
[----:B------:R1:W3:Y:S01]  /*1bf0*/  LDG.E.U8 R90, desc[UR12][R62.64] ;  /* 0x0000000c3e5a7981 */ /* 0x0002e2000c1e1100 */
[----:B------:R-:W-:-:S02]  /*1c00*/  IADD3.X R59, PT, PT, R116, UR8, RZ, P3, !PT ;  /* 0x00000008743b7c10 */ /* 0x000fc40009ffe4ff */
[----:B----4-:R-:W-:Y:S01]  /*1c10*/  IADD3 R56, P2, PT, R115, UR4, RZ ;  /* 0x0000000473387c10 */ /* 0x010fe2000ff5e0ff */
[----:B------:R4:W3:Y:S01]  /*1c20*/  LDG.E.U8 R93, desc[UR12][R60.64] ;  /* 0x0000000c3c5d7981 */ /* 0x0008e2000c1e1100 */
[----:B------:R-:W-:Y:S02]  /*1c30*/  IADD3 R68, P3, PT, R122, UR4, RZ ;  /* 0x000000047a447c10 */ /* 0x000fe4000ff7e0ff */
[----:B------:R-:W-:Y:S01]  /*1c40*/  IADD3.X R57, PT, PT, R118, UR8, RZ, P2, !PT ;  /* 0x0000000876397c10 */ /* 0x000fe200097fe4ff */
[----:B------:R4:W3:Y:S01]  /*1c50*/  LDG.E.U8 R95, desc[UR12][R58.64] ;  /* 0x0000000c3a5f7981 */ /* 0x0008e2000c1e1100 */
[----:B------:R-:W-:Y:S02]  /*1c60*/  IADD3.X R69, PT, PT, R121, UR8, RZ, P3, !PT ;  /* 0x0000000879457c10 */ /* 0x000fe40009ffe4ff */
[----:B------:R-:W-:Y:S01]  /*1c70*/  IADD3 R66, P4, PT, R126, UR4, RZ ;  /* 0x000000047e427c10 */ /* 0x000fe2000ff9e0ff */
[----:B------:R4:W3:Y:S01]  /*1c80*/  LDG.E.U8 R97, desc[UR12][R56.64] ;  /* 0x0000000c38617981 */ /* 0x0008e2000c1e1100 */
[----:B0-----:R-:W-:-:S02]  /*1c90*/  IADD3 R64, P2, PT, R44, UR4, RZ ;  /* 0x000000042c407c10 */ /* 0x001fc4000ff5e0ff */
[----:B-1----:R-:W-:Y:S01]  /*1ca0*/  IADD3 R62, P3, PT, R114, UR4, RZ ;  /* 0x00000004723e7c10 */ /* 0x002fe2000ff7e0ff */
[----:B------:R-:W3:Y:S01]  /*1cb0*/  LDG.E.U8 R69, desc[UR12][R68.64] ;  /* 0x0000000c44457981 */ /* 0x000ee2000c1e1100 */
[----:B------:R-:W-:Y:S02]  /*1cc0*/  IADD3.X R67, PT, PT, R125, UR8, RZ, P4, !PT ;  /* 0x000000087d437c10 */ /* 0x000fe4000a7fe4ff */
[----:B------:R-:W-:Y:S02]  /*1cd0*/  IADD3.X R65, PT, PT, R112, UR8, RZ, P2, !PT ;  /* 0x0000000870417c10 */ /* 0x000fe400097fe4ff */
[----:B------:R-:W-:Y:S02]  /*1ce0*/  IADD3.X R63, PT, PT, R117, UR8, RZ, P3, !PT ;  /* 0x00000008753f7c10 */ /* 0x000fe40009ffe4ff */
[----:B----4-:R-:W-:Y:S01]  /*1cf0*/  IADD3 R60, P2, PT, R120, UR4, RZ ;  /* 0x00000004783c7c10 */ /* 0x010fe2000ff5e0ff */
[----:B------:R-:W4:Y:S01]  /*1d00*/  LDG.E.U8 R67, desc[UR12][R66.64] ;  /* 0x0000000c42437981 */ /* 0x000f22000c1e1100 */
[----:B------:R-:W-:-:S02]  /*1d10*/  IADD3 R58, P4, PT, R124, UR4, RZ ;  /* 0x000000047c3a7c10 */ /* 0x000fc4000ff9e0ff */
[----:B------:R-:W-:Y:S01]  /*1d20*/  IADD3 R56, P3, PT, R128, UR4, RZ ;  /* 0x0000000480387c10 */ /* 0x000fe2000ff7e0ff */
[----:B------:R-:W4:Y:S01]  /*1d30*/  LDG.E.U8 R92, desc[UR12][R64.64] ;  /* 0x0000000c405c7981 */ /* 0x000f22000c1e1100 */
[----:B------:R-:W-:Y:S02]  /*1d40*/  IADD3.X R61, PT, PT, R119, UR8, RZ, P2, !PT ;  /* 0x00000008773d7c10 */ /* 0x000fe400097fe4ff */
[----:B------:R-:W-:Y:S01]  /*1d50*/  IADD3.X R59, PT, PT, R123, UR8, RZ, P4, !PT ;  /* 0x000000087b3b7c10 */ /* 0x000fe2000a7fe4ff */
[----:B------:R-:W4:Y:S01]  /*1d60*/  LDG.E.U8 R94, desc[UR12][R62.64] ;  /* 0x0000000c3e5e7981 */ /* 0x000f22000c1e1100 */
[----:B------:R-:W-:-:S03]  /*1d70*/  IADD3.X R57, PT, PT, R127, UR8, RZ, P3, !PT ;  /* 0x000000087f397c10 */ /* 0x000fc60009ffe4ff */
[----:B------:R-:W4:Y:S04]  /*1d80*/  LDG.E.U8 R96, desc[UR12][R60.64] ;  /* 0x0000000c3c607981 */ /* 0x000f28000c1e1100 */
[----:B------:R-:W4:Y:S04]  /*1d90*/  LDG.E.U8 R98, desc[UR12][R58.64] ;  /* 0x0000000c3a627981 */ /* 0x000f28000c1e1100 */
[----:B------:R-:W4:Y:S01]  /*1da0*/  LDG.E.U8 R100, desc[UR12][R56.64] ;  /* 0x0000000c38647981 */ /* 0x000f22000c1e1100 */
[----:B------:R-:W-:Y:S06]  /*1db0*/  BAR.SYNC.DEFER_BLOCKING 0x0 ;  /* 0x0000000000007b1d */ /* 0x000fec0000010000 */
[----:B--2---:R-:W-:Y:S04]  /*1dc0*/  STS.U8 [R202+UR7], R71 ;  /* 0x00000047ca007988 */ /* 0x004fe80008000007 */
[----:B-----5:R-:W-:Y:S04]  /*1dd0*/  STS.U8 [R202+UR7+0x200], R73 ;  /* 0x00020049ca007988 */ /* 0x020fe80008000007 */
[----:B---3--:R-:W-:Y:S04]  /*1de0*/  STS.U8 [R202+UR7+0x400], R75 ;  /* 0x0004004bca007988 */ /* 0x008fe80008000007 */
[----:B------:R-:W-:Y:S04]  /*1df0*/  STS.U8 [R202+UR7+0x600], R77 ;  /* 0x0006004dca007988 */ /* 0x000fe80008000007 */
        /* <DEDUP_REMOVED lines=11> */
[----:B----4-:R-:W-:Y:S04]  /*1eb0*/  STS.U8 [R202+UR7+0x1e00], R67 ;  /* 0x001e0043ca007988 */ /* 0x010fe80008000007 */
        /* <DEDUP_REMOVED lines=15> */
[----:B------:R-:W-:Y:S01]  /*1fb0*/  STS.U8 [R201+UR7+0x1f00], R100 ;  /* 0x001f0064c9007988 */ /* 0x000fe20008000007 */
[----:B------:R-:W-:Y:S06]  /*1fc0*/  BAR.SYNC.DEFER_BLOCKING 0x0 ;  /* 0x0000000000007b1d */ /* 0x000fec0000010000 */
[----:B------:R-:W0:Y:S04]  /*1fd0*/  LDSM.16.M88.4 R60, [R200] ;  /* 0x00000000c83c783b */ /* 0x000e280000000200 */
[----:B------:R-:W1:Y:S04]  /*1fe0*/  LDSM.16.MT88.4 R56, [R199+UR7+0x2000] ;  /* 0x00200007c738783b */ /* 0x000e680008004200 */
[----:B------:R-:W2:Y:S04]  /*1ff0*/  LDSM.16.MT88.4 R76, [R199+UR7+0x2400] ;  /* 0x00240007c74c783b */ /* 0x000ea80008004200 */
[----:B------:R-:W3:Y:S04]  /*2000*/  LDSM.16.MT88.4 R64, [R198+UR7+0x2000] ;  /* 0x00200007c640783b */ /* 0x000ee80008004200 */
[----:B------:R-:W4:Y:S04]  /*2010*/  LDSM.16.MT88.4 R72, [R198+UR7+0x2400] ;  /* 0x00240007c648783b */ /* 0x000f280008004200 */
[----:B------:R-:W5:Y:S04]  /*2020*/  LDSM.16.M88.4 R68, [R200+0x1000] ;  /* 0x00100000c844783b */ /* 0x000f680000000200 */
[----:B------:R-:W5:Y:S04]  /*2030*/  LDSM.16.MT88.4 R96, [R199+UR7+0x2c00] ;  /* 0x002c0007c760783b */ /* 0x000f680008004200 */
[----:B------:R-:W-:Y:S01]  /*2040*/  LDSM.16.MT88.4 R100, [R198+UR7+0x2800] ;  /* 0x00280007c664783b */ /* 0x000fe20008004200 */
[----:B0-----:R-:W-:-:S02]  /*2050*/  F2FP.F16.E4M3.UNPACK_B R104, R60 ;  /* 0x0000003cff68723e */ /* 0x001fc400020006ff */
[----:B------:R-:W-:Y:S01]  /*2060*/  F2FP.F16.E4M3.UNPACK_B R105, R61 ;  /* 0x0000003dff69723e */ /* 0x000fe200020006ff */
[----:B-1----:R-:W-:Y:S02]  /*2070*/  IMAD.MOV.U32 R84, RZ, RZ, R56 ;  /* 0x000000ffff547224 */ /* 0x002fe400078e0038 */
[----:B------:R-:W-:Y:S02]  /*2080*/  IMAD.MOV.U32 R85, RZ, RZ, R58 ;  /* 0x000000ffff557224 */ /* 0x000fe400078e003a */
[----:B--2---:R-:W-:Y:S02]  /*2090*/  IMAD.MOV.U32 R86, RZ, RZ, R76 ;  /* 0x000000ffff567224 */ /* 0x004fe400078e004c */
[----:B------:R-:W-:Y:S02]  /*20a0*/  IMAD.MOV.U32 R87, RZ, RZ, R78 ;  /* 0x000000ffff577224 */ /* 0x000fe400078e004e */
[----:B---3--:R-:W-:Y:S02]  /*20b0*/  IMAD.MOV.U32 R80, RZ, RZ, R64 ;  /* 0x000000ffff507224 */ /* 0x008fe400078e0040 */
[----:B------:R-:W-:-:S02]  /*20c0*/  IMAD.MOV.U32 R81, RZ, RZ, R66 ;  /* 0x000000ffff517224 */ /* 0x000fc400078e0042 */
[----:B----4-:R-:W-:Y:S02]  /*20d0*/  IMAD.MOV.U32 R82, RZ, RZ, R72 ;  /* 0x000000ffff527224 */ /* 0x010fe400078e0048 */
[----:B------:R-:W-:Y:S01]  /*20e0*/  IMAD.MOV.U32 R83, RZ, RZ, R74 ;  /* 0x000000ffff537224 */ /* 0x000fe200078e004a */
[-C--:B------:R-:W-:Y:S01]  /*20f0*/  HMMA.16816.F32 R88, R84, R104.reuse, RZ ;  /* 0x000000685458723c */ /* 0x080fe200000018ff */
[----:B-----5:R-:W-:Y:S01]  /*2100*/  F2FP.F16.E4M3.UNPACK_B R92, R68 ;  /* 0x00000044ff5c723e */ /* 0x020fe200020006ff */
[----:B------:R-:W-:Y:S01]  /*2110*/  IMAD.MOV.U32 R84, RZ, RZ, R64 ;  /* 0x000000ffff547224 */ /* 0x000fe200078e0040 */
[----:B------:R-:W-:Y:S01]  /*2120*/  F2FP.F16.E4M3.UNPACK_B R93, R69 ;  /* 0x00000045ff5d723e */ /* 0x000fe200020006ff */
[----:B------:R-:W-:Y:S02]  /*2130*/  IMAD.MOV.U32 R85, RZ, RZ, R66 ;  /* 0x000000ffff557224 */ /* 0x000fe400078e0042 */
[----:B------:R-:W-:Y:S02]  /*2140*/  IMAD.MOV.U32 R86, RZ, RZ, R72 ;  /* 0x000000ffff567224 */ /* 0x000fe400078e0048 */
[----:B------:R-:W-:Y:S01]  /*2150*/  HMMA.16816.F32 R104, R80, R104, RZ ;  /* 0x000000685068723c */ /* 0x000fe200000018ff */
[----:B------:R-:W-:-:S02]  /*2160*/  IMAD.MOV.U32 R80, RZ, RZ, R56 ;  /* 0x000000ffff507224 */ /* 0x000fc400078e0038 */
[----:B------:R-:W-:Y:S02]  /*2170*/  IMAD.MOV.U32 R81, RZ, RZ, R58 ;  /* 0x000000ffff517224 */ /* 0x000fe400078e003a */
[----:B------:R-:W-:Y:S02]  /*2180*/  IMAD.MOV.U32 R82, RZ, RZ, R76 ;  /* 0x000000ffff527224 */ /* 0x000fe400078e004c */
[----:B------:R-:W-:Y:S02]  /*2190*/  IMAD.MOV.U32 R83, RZ, RZ, R78 ;  /* 0x000000ffff537224 */ /* 0x000fe400078e004e */
[----:B------:R-:W-:Y:S01]  /*21a0*/  IMAD.MOV.U32 R87, RZ, RZ, R74 ;  /* 0x000000ffff577224 */ /* 0x000fe200078e004a */
[----:B------:R-:W-:Y:S01]  /*21b0*/  F2FP.F16.E4M3.UNPACK_B R60, R60.H1 ;  /* 0x0000003cff3c723e */ /* 0x000fe200030006ff */
[----:B------:R-:W-:Y:S01]  /*21c0*/  IMAD.MOV.U32 R94, RZ, RZ, R77 ;  /* 0x000000ffff5e7224 */ /* 0x000fe200078e004d */
[----:B------:R-:W-:Y:S01]  /*21d0*/  F2FP.F16.E4M3.UNPACK_B R61, R61.H1 ;  /* 0x0000003dff3d723e */ /* 0x000fe200030006ff */
[----:B------:R-:W-:Y:S01]  /*21e0*/  IMAD.MOV.U32 R95, RZ, RZ, R79 ;  /* 0x000000ffff5f7224 */ /* 0x000fe200078e004f */
[-C--:B------:R-:W-:Y:S08]  /*21f0*/  HMMA.16816.F32 R80, R80, R92.reuse, RZ ;  /* 0x0000005c5050723c */ /* 0x080ff000000018ff */
[----:B------:R-:W-:Y:S01]  /*2200*/  HMMA.16816.F32 R84, R84, R92, RZ ;  /* 0x0000005c5454723c */ /* 0x000fe200000018ff */
[----:B------:R-:W-:-:S02]  /*2210*/  IMAD.MOV.U32 R92, RZ, RZ, R57 ;  /* 0x000000ffff5c7224 */ /* 0x000fc400078e0039 */
[----:B------:R-:W-:Y:S02]  /*2220*/  IMAD.MOV.U32 R93, RZ, RZ, R59 ;  /* 0x000000ffff5d7224 */ /* 0x000fe400078e003b */
[----:B------:R-:W-:Y:S02]  /*2230*/  IMAD.MOV.U32 R108, RZ, RZ, R65 ;  /* 0x000000ffff6c7224 */ /* 0x000fe400078e0041 */
[----:B------:R-:W-:Y:S02]  /*2240*/  IMAD.MOV.U32 R109, RZ, RZ, R67 ;  /* 0x000000ffff6d7224 */ /* 0x000fe400078e0043 */
[----:B------:R-:W-:Y:S01]  /*2250*/  IMAD.MOV.U32 R110, RZ, RZ, R73 ;  /* 0x000000ffff6e7224 */ /* 0x000fe200078e0049 */
[----:B------:R-:W-:Y:S01]  /*2260*/  HMMA.16816.F32 R88, R92, R60, R88 ;  /* 0x0000003c5c58723c */ /* 0x000fe20000001858 */
[----:B------:R-:W0:Y:S01]  /*2270*/  LDSM.16.MT88.4 R92, [R199+UR7+0x2800] ;  /* 0x00280007c75c783b */ /* 0x000e220008004200 */
[----:B------:R-:W-:-:S07]  /*2280*/  IMAD.MOV.U32 R111, RZ, RZ, R75 ;  /* 0x000000ffff6f7224 */ /* 0x000fce00078e004b */
[----:B------:R-:W-:Y:S01]  /*2290*/  HMMA.16816.F32 R104, R108, R60, R104 ;  /* 0x0000003c6c68723c */ /* 0x000fe20000001868 */
[----:B------:R-:W1:Y:S01]  /*22a0*/  LDSM.16.MT88.4 R108, [R198+UR7+0x2c00] ;  /* 0x002c0007c66c783b */ /* 0x000e620008004200 */
[----:B------:R-:W-:Y:S01]  /*22b0*/  IMAD.MOV.U32 R56, RZ, RZ, R57 ;  /* 0x000000ffff387224 */ /* 0x000fe200078e0039 */
[----:B------:R-:W-:Y:S01]  /*22c0*/  F2FP.F16.E4M3.UNPACK_B R68, R68.H1 ;  /* 0x00000044ff44723e */ /* 0x000fe200030006ff */
[----:B------:R-:W-:Y:S01]  /*22d0*/  IMAD.MOV.U32 R57, RZ, RZ, R59 ;  /* 0x000000ffff397224 */ /* 0x000fe200078e003b */
[----:B------:R-:W-:Y:S01]  /*22e0*/  F2FP.F16.E4M3.UNPACK_B R69, R69.H1 ;  /* 0x00000045ff45723e */ /* 0x000fe200030006ff */
[----:B------:R-:W-:Y:S02]  /*22f0*/  IMAD.MOV.U32 R58, RZ, RZ, R77 ;  /* 0x000000ffff3a7224 */ /* 0x000fe400078e004d */
[----:B------:R-:W-:Y:S02]  /*2300*/  IMAD.MOV.U32 R59, RZ, RZ, R79 ;  /* 0x000000ffff3b7224 */ /* 0x000fe400078e004f */
[----:B------:R-:W-:-:S02]  /*2310*/  IMAD.MOV.U32 R64, RZ, RZ, R65 ;  /* 0x000000ffff407224 */ /* 0x000fc400078e0041 */
[----:B------:R-:W-:Y:S01]  /*2320*/  IMAD.MOV.U32 R65, RZ, RZ, R67 ;  /* 0x000000ffff417224 */ /* 0x000fe200078e0043 */
[----:B------:R-:W-:Y:S01]  /*2330*/  F2FP.F16.E4M3.UNPACK_B R60, R62 ;  /* 0x0000003eff3c723e */ /* 0x000fe200020006ff */
[----:B------:R-:W-:Y:S01]  /*2340*/  IMAD.MOV.U32 R66, RZ, RZ, R73 ;  /* 0x000000ffff427224 */ /* 0x000fe200078e0049 */
[----:B------:R-:W-:Y:S01]  /*2350*/  F2FP.F16.E4M3.UNPACK_B R61, R63 ;  /* 0x0000003fff3d723e */ /* 0x000fe200020006ff */
[----:B------:R-:W-:Y:S02]  /*2360*/  IMAD.MOV.U32 R67, RZ, RZ, R75 ;  /* 0x000000ffff437224 */ /* 0x000fe400078e004b */
[----:B------:R-:W-:Y:S02]  /*2370*/  IMAD.MOV.U32 R74, RZ, RZ, R96 ;  /* 0x000000ffff4a7224 */ /* 0x000fe400078e0060 */
[----:B------:R-:W-:Y:S01]  /*2380*/  IMAD.MOV.U32 R75, RZ, RZ, R98 ;  /* 0x000000ffff4b7224 */ /* 0x000fe200078e0062 */
[----:B------:R-:W-:Y:S01]  /*2390*/  HMMA.16816.F32 R56, R56, R68, R80 ;  /* 0x000000443838723c */ /* 0x000fe20000001850 */
[----:B0-----:R-:W-:-:S02]  /*23a0*/  IMAD.MOV.U32 R72, RZ, RZ, R92 ;  /* 0x000000ffff487224 */ /* 0x001fc400078e005c */
[----:B------:R-:W-:-:S05]  /*23b0*/  IMAD.MOV.U32 R73, RZ, RZ, R94 ;  /* 0x000000ffff497224 */ /* 0x000fca00078e005e */
[----:B------:R-:W-:Y:S08]  /*23c0*/  HMMA.16816.F32 R64, R64, R68, R84 ;  /* 0x000000444040723c */ /* 0x000ff00000001854 */
[----:B------:R-:W-:Y:S01]  /*23d0*/  HMMA.16816.F32 R88, R72, R60, R88 ;  /* 0x0000003c4858723c */ /* 0x000fe20000001858 */
[----:B------:R-:W-:Y:S02]  /*23e0*/  IMAD.MOV.U32 R72, RZ, RZ, R100 ;  /* 0x000000ffff487224 */ /* 0x000fe400078e0064 */
[----:B------:R-:W-:-:S02]  /*23f0*/  IMAD.MOV.U32 R73, RZ, RZ, R102 ;  /* 0x000000ffff497224 */ /* 0x000fc400078e0066 */
[----:B-1----:R-:W-:Y:S02]  /*2400*/  IMAD.MOV.U32 R74, RZ, RZ, R108 ;  /* 0x000000ffff4a7224 */ /* 0x002fe400078e006c */
[----:B------:R-:W-:-:S07]  /*2410*/  IMAD.MOV.U32 R75, RZ, RZ, R110 ;  /* 0x000000ffff4b7224 */ /* 0x000fce00078e006e */
[----:B------:R-:W-:Y:S01]  /*2420*/  HMMA.16816.F32 R104, R72, R60, R104 ;  /* 0x0000003c4868723c */ /* 0x000fe20000001868 */
[----:B------:R-:W-:Y:S01]  /*2430*/  F2FP.F16.E4M3.UNPACK_B R60, R70 ;  /* 0x00000046ff3c723e */ /* 0x000fe200020006ff */
[----:B------:R-:W-:Y:S01]  /*2440*/  IMAD.MOV.U32 R72, RZ, RZ, R92 ;  /* 0x000000ffff487224 */ /* 0x000fe200078e005c */
[----:B------:R-:W-:Y:S01]  /*2450*/  F2FP.F16.E4M3.UNPACK_B R61, R71 ;  /* 0x00000047ff3d723e */ /* 0x000fe200020006ff */
[----:B------:R-:W-:Y:S02]  /*2460*/  IMAD.MOV.U32 R73, RZ, RZ, R94 ;  /* 0x000000ffff497224 */ /* 0x000fe400078e005e */
[----:B------:R-:W-:Y:S02]  /*2470*/  IMAD.MOV.U32 R74, RZ, RZ, R96 ;  /* 0x000000ffff4a7224 */ /* 0x000fe400078e0060 */
[----:B------:R-:W-:-:S07]  /*2480*/  IMAD.MOV.U32 R75, RZ, RZ, R98 ;  /* 0x000000ffff4b7224 */ /* 0x000fce00078e0062 */
[----:B------:R-:W-:Y:S01]  /*2490*/  HMMA.16816.F32 R56, R72, R60, R56 ;  /* 0x0000003c4838723c */ /* 0x000fe20000001838 */
[----:B------:R-:W-:Y:S02]  /*24a0*/  IMAD.MOV.U32 R72, RZ, RZ, R100 ;  /* 0x000000ffff487224 */ /* 0x000fe400078e0064 */
[----:B------:R-:W-:Y:S02]  /*24b0*/  IMAD.MOV.U32 R73, RZ, RZ, R102 ;  /* 0x000000ffff497224 */ /* 0x000fe400078e0066 */
[----:B------:R-:W-:Y:S02]  /*24c0*/  IMAD.MOV.U32 R74, RZ, RZ, R108 ;  /* 0x000000ffff4a7224 */ /* 0x000fe400078e006c */
[----:B------:R-:W-:Y:S01]  /*24d0*/  IMAD.MOV.U32 R75, RZ, RZ, R110 ;  /* 0x000000ffff4b7224 */ /* 0x000fe200078e006e */
[----:B------:R-:W-:Y:S01]  /*24e0*/  F2FP.F16.E4M3.UNPACK_B R68, R62.H1 ;  /* 0x0000003eff44723e */ /* 0x000fe200030006ff */
[----:B------:R-:W-:Y:S01]  /*24f0*/  IMAD.MOV.U32 R62, RZ, RZ, R97 ;  /* 0x000000ffff3e7224 */ /* 0x000fe200078e0061 */
[----:B------:R-:W-:Y:S01]  /*2500*/  F2FP.F16.E4M3.UNPACK_B R69, R63.H1 ;  /* 0x0000003fff45723e */ /* 0x000fe200030006ff */
[----:B------:R-:W-:-:S03]  /*2510*/  IMAD.MOV.U32 R63, RZ, RZ, R99 ;  /* 0x000000ffff3f7224 */ /* 0x000fc600078e0063 */
[----:B------:R-:W-:Y:S01]  /*2520*/  HMMA.16816.F32 R64, R72, R60, R64 ;  /* 0x0000003c4840723c */ /* 0x000fe20000001840 */
[----:B------:R-:W-:Y:S02]  /*2530*/  IMAD.MOV.U32 R60, RZ, RZ, R93 ;  /* 0x000000ffff3c7224 */ /* 0x000fe400078e005d */
[----:B------:R-:W-:-:S07]  /*2540*/  IMAD.MOV.U32 R61, RZ, RZ, R95 ;  /* 0x000000ffff3d7224 */ /* 0x000fce00078e005f */
[----:B------:R-:W-:Y:S01]  /*2550*/  HMMA.16816.F32 R88, R60, R68, R88 ;  /* 0x000000443c58723c */ /* 0x000fe20000001858 */
[----:B------:R-:W-:Y:S02]  /*2560*/  IMAD.MOV.U32 R60, RZ, RZ, R101 ;  /* 0x000000ffff3c7224 */ /* 0x000fe400078e0065 */
[----:B------:R-:W-:Y:S02]  /*2570*/  IMAD.MOV.U32 R61, RZ, RZ, R103 ;  /* 0x000000ffff3d7224 */ /* 0x000fe400078e0067 */
[----:B------:R-:W-:Y:S02]  /*2580*/  IMAD.MOV.U32 R62, RZ, RZ, R109 ;  /* 0x000000ffff3e7224 */ /* 0x000fe400078e006d */
[----:B------:R-:W-:Y:S01]  /*2590*/  IMAD.MOV.U32 R63, RZ, RZ, R111 ;  /* 0x000000ffff3f7224 */ /* 0x000fe200078e006f */
[----:B------:R-:W-:Y:S02]  /*25a0*/  F2FP.F16.E4M3.UNPACK_B R70, R70.H1 ;  /* 0x00000046ff46723e */ /* 0x000fe400030006ff */
[----:B------:R-:W-:-:S02]  /*25b0*/  F2FP.F16.E4M3.UNPACK_B R71, R71.H1 ;  /* 0x00000047ff47723e */ /* 0x000fc400030006ff */
[C---:B------:R-:W-:Y:S02]  /*25c0*/  LOP3.LUT R72, R193.reuse, 0x3, RZ, 0xc0, !PT ;  /* 0x00000003c1487812 */ /* 0x040fe400078ec0ff */
[----:B------:R-:W-:Y:S01]  /*25d0*/  HMMA.16816.F32 R104, R60, R68, R104 ;  /* 0x000000443c68723c */ /* 0x000fe20000001868 */
[----:B------:R-:W-:Y:S02]  /*25e0*/  IMAD.MOV.U32 R60, RZ, RZ, R93 ;  /* 0x000000ffff3c7224 */ /* 0x000fe400078e005d */
[----:B------:R-:W-:Y:S02]  /*25f0*/  IMAD.MOV.U32 R61, RZ, RZ, R95 ;  /* 0x000000ffff3d7224 */ /* 0x000fe400078e005f */
[----:B------:R-:W-:Y:S02]  /*2600*/  IMAD.MOV.U32 R62, RZ, RZ, R97 ;  /* 0x000000ffff3e7224 */ /* 0x000fe400078e0061 */
[----:B------:R-:W-:Y:S01]  /*2610*/  IMAD.MOV.U32 R63, RZ, RZ, R99 ;  /* 0x000000ffff3f7224 */ /* 0x000fe200078e0063 */
[----:B------:R-:W-:Y:S01]  /*2620*/  LOP3.LUT R69, R193, 0xe0, RZ, 0xc0, !PT ;  /* 0x000000e0c1457812 */ /* 0x000fe200078ec0ff */
[----:B------:R-:W-:-:S05]  /*2630*/  IMAD.SHL.U32 R72, R72, 0x2, RZ ;  /* 0x0000000248487824 */ /* 0x000fca00078e00ff */
[----:B------:R-:W-:Y:S01]  /*2640*/  HMMA.16816.F32 R56, R60, R70, R56 ;  /* 0x000000463c38723c */ /* 0x000fe20000001838 */
[----:B------:R-:W-:Y:S02]  /*2650*/  IMAD.MOV.U32 R60, RZ, RZ, R101 ;  /* 0x000000ffff3c7224 */ /* 0x000fe400078e0065 */
[----:B------:R-:W-:Y:S02]  /*2660*/  IMAD.MOV.U32 R61, RZ, RZ, R103 ;  /* 0x000000ffff3d7224 */ /* 0x000fe400078e0067 */
[----:B------:R-:W-:Y:S02]  /*2670*/  IMAD.MOV.U32 R62, RZ, RZ, R109 ;  /* 0x000000ffff3e7224 */ /* 0x000fe400078e006d */
[----:B------:R-:W-:Y:S01]  /*2680*/  IMAD.MOV.U32 R63, RZ, RZ, R111 ;  /* 0x000000ffff3f7224 */ /* 0x000fe200078e006f */
[----:B------:R-:W-:Y:S01]  /*2690*/  LEA.HI R69, R69, R72, RZ, 0x1e ;  /* 0x0000004845457211 */ /* 0x000fe200078ff0ff */
[----:B------:R-:W-:-:S04]  /*26a0*/  FMUL R68, R88, UR14 ;  /* 0x0000000e58447c20 */ /* 0x000fc80008400000 */
[----:B------:R-:W-:Y:S01]  /*26b0*/  VIADD R74, R69, UR6 ;  /* 0x00000006454a7c36 */ /* 0x000fe20008000000 */
[----:B------:R-:W-:Y:S01]  /*26c0*/  HMMA.16816.F32 R60, R60, R70, R64 ;  /* 0x000000463c3c723c */ /* 0x000fe20000001840 */
[----:B------:R-:W-:Y:S01]  /*26d0*/  FMUL R72, R89, UR14 ;  /* 0x0000000e59487c20 */ /* 0x000fe20008400000 */
[----:B------:R-:W-:Y:S02]  /*26e0*/  VIADD R73, R69, UR6 ;  /* 0x0000000645497c36 */ /* 0x000fe40008000000 */
[CC--:B------:R-:W-:Y:S02]  /*26f0*/  ISETP.GE.AND P6, PT, R206.reuse, R74.reuse, PT ;  /* 0x0000004ace00720c */ /* 0x0c0fe40003fc6270 */
[-C--:B------:R-:W-:Y:S01]  /*2700*/  ISETP.GT.AND P5, PT, R206, R74.reuse, PT ;  /* 0x0000004ace00720c */ /* 0x080fe20003fa4270 */
[----:B------:R-:W-:Y:S01]  /*2710*/  FMUL R67, R91, UR14 ;  /* 0x0000000e5b437c20 */ /* 0x000fe20008400000 */
[----:B------:R-:W-:Y:S01]  /*2720*/  FSEL R68, R68, -INF , P6 ;  /* 0xff80000044447808 */ /* 0x000fe20003000000 */
[----:B------:R-:W-:Y:S01]  /*2730*/  FMUL R64, R104, UR14 ;  /* 0x0000000e68407c20 */ /* 0x000fe20008400000 */
[----:B------:R-:W-:Y:S01]  /*2740*/  FSEL R72, R72, -INF , P5 ;  /* 0xff80000048487808 */ /* 0x000fe20002800000 */
[----:B------:R-:W-:Y:S01]  /*2750*/  FMUL R66, R105, UR14 ;  /* 0x0000000e69427c20 */ /* 0x000fe20008400000 */
[----:B------:R-:W-:Y:S01]  /*2760*/  FMUL R65, R106, UR14 ;  /* 0x0000000e6a417c20 */ /* 0x000fe20008400000 */
[-C--:B------:R-:W-:Y:S01]  /*2770*/  ISETP.GT.AND P4, PT, R205, R74.reuse, PT ;  /* 0x0000004acd00720c */ /* 0x080fe20003f84270 */
[----:B------:R-:W-:Y:S01]  /*2780*/  FMUL R69, R90, UR14 ;  /* 0x0000000e5a457c20 */ /* 0x000fe20008400000 */
[CC--:B------:R-:W-:Y:S01]  /*2790*/  ISETP.GE.AND P3, PT, R204.reuse, R74.reuse, PT ;  /* 0x0000004acc00720c */ /* 0x0c0fe20003f66270 */
[----:B------:R-:W-:Y:S01]  /*27a0*/  VIADD R70, R73, 0x40 ;  /* 0x0000004049467836 */ /* 0x000fe20000000000 */
[----:B------:R-:W-:-:S02]  /*27b0*/  ISETP.GT.AND P6, PT, R204, R74, PT ;  /* 0x0000004acc00720c */ /* 0x000fc40003fc4270 */
[-C--:B------:R-:W-:Y:S02]  /*27c0*/  ISETP.GE.AND P5, PT, R203, R74.reuse, PT ;  /* 0x0000004acb00720c */ /* 0x080fe40003fa6270 */
[----:B------:R-:W-:Y:S01]  /*27d0*/  ISETP.GE.AND P2, PT, R205, R74, PT ;  /* 0x0000004acd00720c */ /* 0x000fe20003f46270 */
[----:B------:R-:W-:Y:S01]  /*27e0*/  FMUL R58, R58, UR14 ;  /* 0x0000000e3a3a7c20 */ /* 0x000fe20008400000 */
[----:B------:R-:W-:Y:S01]  /*27f0*/  FSEL R67, R67, -INF , P4 ;  /* 0xff80000043437808 */ /* 0x000fe20002000000 */
[----:B------:R-:W-:Y:S01]  /*2800*/  FMUL R107, R107, UR14 ;  /* 0x0000000e6b6b7c20 */ /* 0x000fe20008400000 */
[----:B------:R-:W-:Y:S02]  /*2810*/  FSEL R64, R64, -INF , P3 ;  /* 0xff80000040407808 */ /* 0x000fe40001800000 */
[----:B------:R-:W-:Y:S02]  /*2820*/  FSEL R66, R66, -INF , P6 ;  /* 0xff80000042427808 */ /* 0x000fe40003000000 */
[----:B------:R-:W-:Y:S01]  /*2830*/  FSEL R65, R65, -INF , P5 ;  /* 0xff80000041417808 */ /* 0x000fe20002800000 */
[----:B------:R-:W-:Y:S01]  /*2840*/  VIADD R73, R73, 0x41 ;  /* 0x0000004149497836 */ /* 0x000fe20000000000 */
[----:B------:R-:W-:-:S02]  /*2850*/  FSEL R69, R69, -INF , P2 ;  /* 0xff80000045457808 */ /* 0x000fc40001000000 */
[-C--:B------:R-:W-:Y:S02]  /*2860*/  ISETP.GE.AND P4, PT, R206, R70.reuse, PT ;  /* 0x00000046ce00720c */ /* 0x080fe40003f86270 */
[-C--:B------:R-:W-:Y:S02]  /*2870*/  ISETP.GE.AND P3, PT, R205, R70.reuse, PT ;  /* 0x00000046cd00720c */ /* 0x080fe40003f66270 */
[-C--:B------:R-:W-:Y:S02]  /*2880*/  ISETP.GE.AND P6, PT, R204, R70.reuse, PT ;  /* 0x00000046cc00720c */ /* 0x080fe40003fc6270 */
[C---:B------:R-:W-:Y:S01]  /*2890*/  ISETP.GE.AND P5, PT, R203.reuse, R70, PT ;  /* 0x00000046cb00720c */ /* 0x040fe20003fa6270 */
[----:B------:R-:W-:Y:S01]  /*28a0*/  FMUL R70, R56, UR14 ;  /* 0x0000000e38467c20 */ /* 0x000fe20008400000 */
[----:B------:R-:W-:Y:S01]  /*28b0*/  ISETP.GT.AND P2, PT, R203, R74, PT ;  /* 0x0000004acb00720c */ /* 0x000fe20003f44270 */
[----:B------:R-:W-:Y:S01]  /*28c0*/  FMUL R60, R60, UR14 ;  /* 0x0000000e3c3c7c20 */ /* 0x000fe20008400000 */
[----:B------:R-:W-:Y:S01]  /*28d0*/  FSEL R74, R58, -INF , P3 ;  /* 0xff8000003a4a7808 */ /* 0x000fe20001800000 */
[----:B------:R-:W-:Y:S01]  /*28e0*/  FMUL R62, R62, UR14 ;  /* 0x0000000e3e3e7c20 */ /* 0x000fe20008400000 */
[----:B------:R-:W-:Y:S01]  /*28f0*/  FSEL R56, R107, -INF , P2 ;  /* 0xff8000006b387808 */ /* 0x000fe20001000000 */
[----:B------:R-:W-:Y:S01]  /*2900*/  FMUL R58, R57, UR14 ;  /* 0x0000000e393a7c20 */ /* 0x000fe20008400000 */
[-C--:B------:R-:W-:Y:S01]  /*2910*/  ISETP.GE.AND P2, PT, R206, R73.reuse, PT ;  /* 0x00000049ce00720c */ /* 0x080fe20003f46270 */
[----:B------:R-:W-:Y:S01]  /*2920*/  FMUL R59, R59, UR14 ;  /* 0x0000000e3b3b7c20 */ /* 0x000fe20008400000 */
[----:B------:R-:W-:Y:S01]  /*2930*/  FSEL R83, R70, -INF , P4 ;  /* 0xff80000046537808 */ /* 0x000fe20002000000 */
[----:B------:R-:W-:Y:S01]  /*2940*/  FMUL R61, R61, UR14 ;  /* 0x0000000e3d3d7c20 */ /* 0x000fe20008400000 */
[-C--:B------:R-:W-:Y:S01]  /*2950*/  ISETP.GE.AND P4, PT, R205, R73.reuse, PT ;  /* 0x00000049cd00720c */ /* 0x080fe20003f86270 */
[----:B------:R-:W-:Y:S01]  /*2960*/  BAR.SYNC.DEFER_BLOCKING 0x0 ;  /* 0x0000000000007b1d */ /* 0x000fe20000010000 */
[----:B------:R-:W-:-:S02]  /*2970*/  ISETP.GE.AND P3, PT, R204, R73, PT ;  /* 0x00000049cc00720c */ /* 0x000fc40003f66270 */
[----:B------:R-:W-:Y:S02]  /*2980*/  FSEL R71, R60, -INF , P6 ;  /* 0xff8000003c477808 */ /* 0x000fe40003000000 */
[----:B------:R-:W-:Y:S02]  /*2990*/  ISETP.GE.AND P6, PT, R203, R73, PT ;  /* 0x00000049cb00720c */ /* 0x000fe40003fc6270 */
[----:B------:R-:W-:Y:S02]  /*29a0*/  FSEL R57, R62, -INF , P5 ;  /* 0xff8000003e397808 */ /* 0x000fe40002800000 */
[----:B------:R-:W-:Y:S02]  /*29b0*/  FSEL R85, R58, -INF , P2 ;  /* 0xff8000003a557808 */ /* 0x000fe40001000000 */
[----:B------:R-:W-:Y:S02]  /*29c0*/  FSEL R73, R59, -INF , P4 ;  /* 0xff8000003b497808 */ /* 0x000fe40002000000 */
[----:B------:R-:W-:-:S02]  /*29d0*/  FSEL R58, R61, -INF , P3 ;  /* 0xff8000003d3a7808 */ /* 0x000fc40001800000 */
[----:B------:R-:W-:Y:S02]  /*29e0*/  FMNMX3 R62, R69, R67, R74, !PT ;  /* 0x00000043453e7276 */ /* 0x000fe4000780004a */
[----:B------:R-:W-:Y:S02]  /*29f0*/  FMNMX3 R61, R64, R66, R71, !PT ;  /* 0x00000042403d7276 */ /* 0x000fe40007800047 */
[----:B------:R-:W-:Y:S01]  /*2a00*/  FMNMX R62, R73, R62, !PT ;  /* 0x0000003e493e7209 */ /* 0x000fe20007800000 */
[----:B------:R-:W-:Y:S01]  /*2a10*/  FMUL R63, R63, UR14 ;  /* 0x0000000e3f3f7c20 */ /* 0x000fe20008400000 */
[----:B------:R-:W-:Y:S02]  /*2a20*/  FMNMX R61, R58, R61, !PT ;  /* 0x0000003d3a3d7209 */ /* 0x000fe40007800000 */
[----:B------:R-:W-:Y:S01]  /*2a30*/  FMNMX3 R60, R68, R72, R83, !PT ;  /* 0x00000048443c7276 */ /* 0x000fe20007800053 */
[----:B------:R-:W0:Y:S01]  /*2a40*/  SHFL.BFLY PT, R75, R62, 0x2, 0x1f ;  /* 0x0c401f003e4b7f89 */ /* 0x000e2200000e0000 */
[----:B------:R-:W-:-:S02]  /*2a50*/  FSEL R59, R63, -INF , P6 ;  /* 0xff8000003f3b7808 */ /* 0x000fc40003000000 */
[----:B------:R-:W-:Y:S01]  /*2a60*/  FMNMX R60, R85, R60, !PT ;  /* 0x0000003c553c7209 */ /* 0x000fe20007800000 */
[----:B------:R-:W1:Y:S01]  /*2a70*/  SHFL.BFLY PT, R76, R61, 0x2, 0x1f ;  /* 0x0c401f003d4c7f89 */ /* 0x000e6200000e0000 */
[----:B------:R-:W-:-:S03]  /*2a80*/  FMNMX3 R70, R65, R56, R57, !PT ;  /* 0x0000003841467276 */ /* 0x000fc60007800039 */
[----:B------:R-:W2:Y:S01]  /*2a90*/  SHFL.BFLY PT, R63, R60, 0x2, 0x1f ;  /* 0x0c401f003c3f7f89 */ /* 0x000ea200000e0000 */
[----:B------:R-:W-:-:S05]  /*2aa0*/  FMNMX R70, R59, R70, !PT ;  /* 0x000000463b467209 */ /* 0x000fca0007800000 */
[----:B------:R-:W3:Y:S01]  /*2ab0*/  SHFL.BFLY PT, R79, R70, 0x2, 0x1f ;  /* 0x0c401f00464f7f89 */ /* 0x000ee200000e0000 */
[----:B0-----:R-:W-:Y:S02]  /*2ac0*/  FMNMX R75, R62, R75, !PT ;  /* 0x0000004b3e4b7209 */ /* 0x001fe40007800000 */
[----:B-1----:R-:W-:-:S03]  /*2ad0*/  FMNMX R77, R61, R76, !PT ;  /* 0x0000004c3d4d7209 */ /* 0x002fc60007800000 */
[----:B------:R-:W0:Y:S01]  /*2ae0*/  SHFL.BFLY PT, R78, R75, 0x1, 0x1f ;  /* 0x0c201f004b4e7f89 */ /* 0x000e2200000e0000 */
[----:B--2---:R-:W-:-:S03]  /*2af0*/  FMNMX R63, R60, R63, !PT ;  /* 0x0000003f3c3f7209 */ /* 0x004fc60007800000 */
[----:B------:R-:W1:Y:S04]  /*2b00*/  SHFL.BFLY PT, R80, R77, 0x1, 0x1f ;  /* 0x0c201f004d507f89 */ /* 0x000e6800000e0000 */
[----:B------:R-:W2:Y:S01]  /*2b10*/  SHFL.BFLY PT, R76, R63, 0x1, 0x1f ;  /* 0x0c201f003f4c7f89 */ /* 0x000ea200000e0000 */
[----:B---3--:R-:W-:-:S05]  /*2b20*/  FMNMX R79, R70, R79, !PT ;  /* 0x0000004f464f7209 */ /* 0x008fca0007800000 */
[----:B------:R-:W3:Y:S01]  /*2b30*/  SHFL.BFLY PT, R60, R79, 0x1, 0x1f ;  /* 0x0c201f004f3c7f89 */ /* 0x000ee200000e0000 */
[----:B------:R-:W-:-:S04]  /*2b40*/  SHF.R.U32.HI R62, RZ, 0x2, R193 ;  /* 0x00000002ff3e7819 */ /* 0x000fc800000116c1 */
[----:B------:R-:W-:Y:S02]  /*2b50*/  SGXT.U32 R61, R62, 0x3 ;  /* 0x000000033e3d781a */ /* 0x000fe40000000000 */
[----:B------:R-:W-:Y:S02]  /*2b60*/  SHF.R.U32.HI R62, RZ, 0x3, R212 ;  /* 0x00000003ff3e7819 */ /* 0x000fe400000116d4 */
[----:B0-----:R-:W-:Y:S02]  /*2b70*/  FMNMX R81, R75, R78, !PT ;  /* 0x0000004e4b517209 */ /* 0x001fe40007800000 */
[----:B-1----:R-:W-:Y:S02]  /*2b80*/  FMNMX R78, R77, R80, !PT ;  /* 0x000000504d4e7209 */ /* 0x002fe40007800000 */
[----:B------:R-:W-:Y:S02]  /*2b90*/  LOP3.LUT R80, R61, 0x8, RZ, 0xfc, !PT ;  /* 0x000000083d507812 */ /* 0x000fe400078efcff */
[----:B--2---:R-:W-:-:S02]  /*2ba0*/  FMNMX R84, R63, R76, !PT ;  /* 0x0000004c3f547209 */ /* 0x004fc40007800000 */
[----:B------:R-:W-:Y:S02]  /*2bb0*/  LEA R82, R211, UR7, 0x3 ;  /* 0x00000007d3527c11 */ /* 0x000fe4000f8e18ff */
[----:B------:R-:W-:Y:S02]  /*2bc0*/  LOP3.LUT R75, R62, 0x1c, RZ, 0xc0, !PT ;  /* 0x0000001c3e4b7812 */ /* 0x000fe400078ec0ff */
[----:B------:R-:W-:Y:S01]  /*2bd0*/  LEA R80, R80, UR7, 0x5 ;  /* 0x0000000750507c11 */ /* 0x000fe2000f8e28ff */
[----:B------:R-:W-:Y:S01]  /*2be0*/  BSSY.RECONVERGENT B0, `(.L_x_1) ;  /* 0x000000b000007945 */ /* 0x000fe20003800200 */
[C---:B------:R-:W-:Y:S02]  /*2bf0*/  LOP3.LUT R76, R61.reuse, 0x10, RZ, 0xfc, !PT ;  /* 0x000000103d4c7812 */ /* 0x040fe400078efcff */
[----:B------:R-:W-:Y:S01]  /*2c00*/  LOP3.LUT R77, R61, 0x18, RZ, 0xfc, !PT ;  /* 0x000000183d4d7812 */ /* 0x000fe200078efcff */
[----:B------:R-:W-:Y:S01]  /*2c10*/  IMAD.IADD R61, R82, 0x1, R75 ;  /* 0x00000001523d7824 */ /* 0x000fe200078e024b */
[----:B---3--:R-:W-:Y:S01]  /*2c20*/  FMNMX R87, R79, R60, !PT ;  /* 0x0000003c4f577209 */ /* 0x008fe20007800000 */
[----:B------:R-:W-:Y:S01]  /*2c30*/  IMAD.IADD R62, R75, 0x1, R80 ;  /* 0x000000014b3e7824 */ /* 0x000fe200078e0250 */
[----:B------:R-:W-:-:S02]  /*2c40*/  LEA R76, R76, UR7, 0x5 ;  /* 0x000000074c4c7c11 */ /* 0x000fc4000f8e28ff */
[----:B------:R-:W-:Y:S01]  /*2c50*/  LEA R77, R77, UR7, 0x5 ;  /* 0x000000074d4d7c11 */ /* 0x000fe2000f8e28ff */
[----:B------:R-:W-:Y:S06]  /*2c60*/  @P0 BRA `(.L_x_2) ;  /* 0x0000000000080947 */ /* 0x000fec0003800000 */
[----:B------:R0:W-:Y:S04]  /*2c70*/  STS [R61], R84 ;  /* 0x000000543d007388 */ /* 0x0001e80000000800 */
[----:B------:R0:W-:Y:S02]  /*2c80*/  STS [R62], R81 ;  /* 0x000000513e007388 */ /* 0x0001e40000000800 */
.L_x_2:
[----:B------:R-:W-:Y:S05]  /*2c90*/  BSYNC.RECONVERGENT B0 ;  /* 0x0000000000007941 */ /* 0x000fea0003800200 */
.L_x_1:
[----:B------:R-:W-:Y:S01]  /*2ca0*/  BSSY.RECONVERGENT B0, `(.L_x_3) ;  /* 0x0000007000007945 */ /* 0x000fe20003800200 */
[----:B------:R-:W-:Y:S01]  /*2cb0*/  LEA R60, R212, UR7, 0x2 ;  /* 0x00000007d43c7c11 */ /* 0x000fe2000f8e10ff */
[C---:B------:R-:W-:Y:S02]  /*2cc0*/  IMAD.IADD R63, R75.reuse, 0x1, R76 ;  /* 0x000000014b3f7824 */ /* 0x040fe400078e024c */
[----:B------:R-:W-:Y:S01]  /*2cd0*/  IMAD.IADD R70, R75, 0x1, R77 ;  /* 0x000000014b467824 */ /* 0x000fe200078e024d */
[----:B------:R-:W-:Y:S06]  /*2ce0*/  @P0 BRA `(.L_x_4) ;  /* 0x0000000000080947 */ /* 0x000fec0003800000 */
[----:B------:R1:W-:Y:S04]  /*2cf0*/  STS [R63], R78 ;  /* 0x0000004e3f007388 */ /* 0x0003e80000000800 */
[----:B------:R1:W-:Y:S02]  /*2d00*/  @!P0 STS [R70], R87 ;  /* 0x0000005746008388 */ /* 0x0003e40000000800 */
.L_x_4:
[----:B------:R-:W-:Y:S05]  /*2d10*/  BSYNC.RECONVERGENT B0 ;  /* 0x0000000000007941 */ /* 0x000fea0003800200 */
.L_x_3:
[----:B------:R-:W-:Y:S06]  /*2d20*/  BAR.SYNC.DEFER_BLOCKING 0x0 ;  /* 0x0000000000007b1d */ /* 0x000fec0000010000 */
[----:B------:R-:W-:Y:S01]  /*2d30*/  BSSY.RECONVERGENT B0, `(.L_x_5) ;  /* 0x000006c000007945 */ /* 0x000fe20003800200 */
[----:B------:R-:W2:Y:S04]  /*2d40*/  LDS R75, [R60] ;  /* 0x000000003c4b7984 */ /* 0x000ea80000000800 */
[----:B-12---:R-:W1:Y:S02]  /*2d50*/  SHFL.BFLY PT, R78, R75, 0x4, 0x1f ;  /* 0x0c801f004b4e7f89 */ /* 0x006e6400000e0000 */
[----:B-1----:R-:W-:-:S05]  /*2d60*/  FMNMX R78, R75, R78, !PT ;  /* 0x0000004e4b4e7209 */ /* 0x002fca0007800000 */
[----:B------:R-:W1:Y:S02]  /*2d70*/  SHFL.BFLY PT, R79, R78, 0x2, 0x1f ;  /* 0x0c401f004e4f7f89 */ /* 0x000e6400000e0000 */
[----:B-1----:R-:W-:-:S05]  /*2d80*/  FMNMX R79, R78, R79, !PT ;  /* 0x0000004f4e4f7209 */ /* 0x002fca0007800000 */
[----:B0-----:R-:W0:Y:S02]  /*2d90*/  SHFL.BFLY PT, R84, R79, 0x1, 0x1f ;  /* 0x0c201f004f547f89 */ /* 0x001e2400000e0000 */
[----:B0-----:R-:W-:-:S05]  /*2da0*/  FMNMX R81, R79, R84, !PT ;  /* 0x000000544f517209 */ /* 0x001fca0007800000 */
[----:B------:R-:W-:Y:S01]  /*2db0*/  @!P1 STS [R60], R81 ;  /* 0x000000513c009388 */ /* 0x000fe20000000800 */
[----:B------:R-:W-:Y:S06]  /*2dc0*/  BAR.SYNC.DEFER_BLOCKING 0x0 ;  /* 0x0000000000007b1d */ /* 0x000fec0000010000 */
[----:B------:R-:W0:Y:S04]  /*2dd0*/  LDS R111, [R82] ;  /* 0x00000000526f7984 */ /* 0x000e280000000800 */
[----:B------:R-:W1:Y:S04]  /*2de0*/  LDS R110, [R80] ;  /* 0x00000000506e7984 */ /* 0x000e680000000800 */
[----:B------:R-:W2:Y:S04]  /*2df0*/  LDS R109, [R76] ;  /* 0x000000004c6d7984 */ /* 0x000ea80000000800 */
[----:B------:R-:W3:Y:S01]  /*2e00*/  LDS R108, [R77] ;  /* 0x000000004d6c7984 */ /* 0x000ee20000000800 */
[----:B0-----:R-:W-:-:S02]  /*2e10*/  FMNMX R111, R111, R220, !PT ;  /* 0x000000dc6f6f7209 */ /* 0x001fc40007800000 */
[----:B-1----:R-:W-:-:S03]  /*2e20*/  FMNMX R110, R110, R219, !PT ;  /* 0x000000db6e6e7209 */ /* 0x002fc60007800000 */
[--C-:B------:R-:W-:Y:S01]  /*2e30*/  FADD R68, R68, -R111.reuse ;  /* 0x8000006f44447221 */ /* 0x100fe20000000000 */
[--C-:B------:R-:W-:Y:S01]  /*2e40*/  FADD R72, R72, -R111.reuse ;  /* 0x8000006f48487221 */ /* 0x100fe20000000000 */
[----:B--2---:R-:W-:Y:S01]  /*2e50*/  FMNMX R109, R109, R218, !PT ;  /* 0x000000da6d6d7209 */ /* 0x004fe20007800000 */
[--C-:B------:R-:W-:Y:S01]  /*2e60*/  FADD R69, R69, -R110.reuse ;  /* 0x8000006e45457221 */ /* 0x100fe20000000000 */
[--C-:B------:R-:W-:Y:S01]  /*2e70*/  FADD R67, R67, -R110.reuse ;  /* 0x8000006e43437221 */ /* 0x100fe20000000000 */
[----:B------:R-:W-:Y:S01]  /*2e80*/  FMUL R90, R68, 1.4426950216293334961 ;  /* 0x3fb8aa3b445a7820 */ /* 0x000fe20000400000 */
[--C-:B------:R-:W-:Y:S01]  /*2e90*/  FADD R68, R83, -R111.reuse ;  /* 0x8000006f53447221 */ /* 0x100fe20000000000 */
[----:B------:R-:W-:Y:S01]  /*2ea0*/  FMUL R72, R72, 1.4426950216293334961 ;  /* 0x3fb8aa3b48487820 */ /* 0x000fe20000400000 */
[----:B------:R-:W-:Y:S01]  /*2eb0*/  FMUL R69, R69, 1.4426950216293334961 ;  /* 0x3fb8aa3b45457820 */ /* 0x000fe20000400000 */
[----:B------:R-:W-:Y:S01]  /*2ec0*/  FMUL R67, R67, 1.4426950216293334961 ;  /* 0x3fb8aa3b43437820 */ /* 0x000fe20000400000 */
[--C-:B------:R-:W-:Y:S01]  /*2ed0*/  FADD R74, R74, -R110.reuse ;  /* 0x8000006e4a4a7221 */ /* 0x100fe20000000000 */
[----:B------:R-:W-:Y:S01]  /*2ee0*/  FMUL R86, R68, 1.4426950216293334961 ;  /* 0x3fb8aa3b44567820 */ /* 0x000fe20000400000 */
[----:B------:R-:W-:Y:S01]  /*2ef0*/  MUFU.EX2 R90, R90 ;  /* 0x0000005a005a7308 */ /* 0x000fe20000000800 */
[----:B------:R-:W-:Y:S01]  /*2f00*/  FADD R68, R85, -R111 ;  /* 0x8000006f55447221 */ /* 0x000fe20000000000 */
[----:B------:R-:W-:Y:S01]  /*2f10*/  FMUL R74, R74, 1.4426950216293334961 ;  /* 0x3fb8aa3b4a4a7820 */ /* 0x000fe20000400000 */
[----:B------:R-:W-:Y:S01]  /*2f20*/  FADD R73, R73, -R110 ;  /* 0x8000006e49497221 */ /* 0x000fe20000000000 */
[----:B---3--:R-:W-:Y:S01]  /*2f30*/  FMNMX R108, R108, R213, !PT ;  /* 0x000000d56c6c7209 */ /* 0x008fe20007800000 */
[----:B------:R-:W-:Y:S01]  /*2f40*/  FMUL R68, R68, 1.4426950216293334961 ;  /* 0x3fb8aa3b44447820 */ /* 0x000fe20000400000 */
[--C-:B------:R-:W-:Y:S01]  /*2f50*/  FADD R66, R66, -R109.reuse ;  /* 0x8000006d42427221 */ /* 0x100fe20000000000 */
[----:B------:R-:W-:Y:S01]  /*2f60*/  FMUL R73, R73, 1.4426950216293334961 ;  /* 0x3fb8aa3b49497820 */ /* 0x000fe20000400000 */
[----:B------:R-:W0:Y:S01]  /*2f70*/  MUFU.EX2 R93, R72 ;  /* 0x00000048005d7308 */ /* 0x000e220000000800 */
[--C-:B------:R-:W-:Y:S01]  /*2f80*/  FADD R58, R58, -R109.reuse ;  /* 0x8000006d3a3a7221 */ /* 0x100fe20000000000 */
[--C-:B------:R-:W-:Y:S01]  /*2f90*/  FADD R64, R64, -R109.reuse ;  /* 0x8000006d40407221 */ /* 0x100fe20000000000 */
[--C-:B------:R-:W-:Y:S01]  /*2fa0*/  FADD R65, R65, -R108.reuse ;  /* 0x8000006c41417221 */ /* 0x100fe20000000000 */
[--C-:B------:R-:W-:Y:S01]  /*2fb0*/  FADD R56, R56, -R108.reuse ;  /* 0x8000006c38387221 */ /* 0x100fe20000000000 */
[----:B------:R-:W-:Y:S01]  /*2fc0*/  FMUL R66, R66, 1.4426950216293334961 ;  /* 0x3fb8aa3b42427820 */ /* 0x000fe20000400000 */
[----:B------:R-:W-:Y:S01]  /*2fd0*/  FMUL R58, R58, 1.4426950216293334961 ;  /* 0x3fb8aa3b3a3a7820 */ /* 0x000fe20000400000 */
[----:B------:R-:W-:Y:S01]  /*2fe0*/  FMUL R64, R64, 1.4426950216293334961 ;  /* 0x3fb8aa3b40407820 */ /* 0x000fe20000400000 */
[----:B------:R-:W-:Y:S01]  /*2ff0*/  MUFU.EX2 R89, R69 ;  /* 0x0000004500597308 */ /* 0x000fe20000000800 */
[----:B------:R-:W-:Y:S01]  /*3000*/  FADD R71, R71, -R109 ;  /* 0x8000006d47477221 */ /* 0x000fe20000000000 */
[----:B------:R-:W-:Y:S01]  /*3010*/  FMUL R65, R65, 1.4426950216293334961 ;  /* 0x3fb8aa3b41417820 */ /* 0x000fe20000400000 */
[----:B------:R-:W-:Y:S01]  /*3020*/  FMUL R56, R56, 1.4426950216293334961 ;  /* 0x3fb8aa3b38387820 */ /* 0x000fe20000400000 */
[--C-:B------:R-:W-:Y:S01]  /*3030*/  FADD R57, R57, -R108.reuse ;  /* 0x8000006c39397221 */ /* 0x100fe20000000000 */
[----:B------:R-:W-:Y:S01]  /*3040*/  FMUL R71, R71, 1.4426950216293334961 ;  /* 0x3fb8aa3b47477820 */ /* 0x000fe20000400000 */
[----:B------:R-:W-:-:S02]  /*3050*/  FADD R59, R59, -R108 ;  /* 0x8000006c3b3b7221 */ /* 0x000fc40000000000 */
[----:B------:R0:W1:Y:S01]  /*3060*/  MUFU.EX2 R94, R67 ;  /* 0x00000043005e7308 */ /* 0x0000620000000800 */
[----:B------:R-:W-:Y:S01]  /*3070*/  FMUL R57, R57, 1.4426950216293334961 ;  /* 0x3fb8aa3b39397820 */ /* 0x000fe20000400000 */
[----:B------:R-:W-:-:S06]  /*3080*/  FMUL R59, R59, 1.4426950216293334961 ;  /* 0x3fb8aa3b3b3b7820 */ /* 0x000fcc0000400000 */
[----:B------:R-:W-:Y:S01]  /*3090*/  MUFU.EX2 R86, R86 ;  /* 0x0000005600567308 */ /* 0x000fe20000000800 */
[----:B0-----:R-:W-:-:S07]  /*30a0*/  FADD R67, R90, R93 ;  /* 0x0000005d5a437221 */ /* 0x001fce0000000000 */
[----:B------:R-:W0:Y:S01]  /*30b0*/  MUFU.EX2 R88, R74 ;  /* 0x0000004a00587308 */ /* 0x000e220000000800 */
[----:B-1----:R-:W-:-:S07]  /*30c0*/  FADD R69, R89, R94 ;  /* 0x0000005e59457221 */ /* 0x002fce0000000000 */
[----:B------:R-:W-:Y:S08]  /*30d0*/  MUFU.EX2 R91, R68 ;  /* 0x00000044005b7308 */ /* 0x000ff00000000800 */
[----:B------:R-:W1:Y:S08]  /*30e0*/  MUFU.EX2 R95, R73 ;  /* 0x00000049005f7308 */ /* 0x000e700000000800 */
[----:B------:R0:W-:Y:S08]  /*30f0*/  MUFU.EX2 R92, R66 ;  /* 0x00000042005c7308 */ /* 0x0001f00000000800 */
[----:B------:R2:W-:Y:S01]  /*3100*/  MUFU.EX2 R98, R58 ;  /* 0x0000003a00627308 */ /* 0x0005e20000000800 */
[----:B0-----:R-:W-:-:S04]  /*3110*/  FADD R66, R88, R69 ;  /* 0x0000004558427221 */ /* 0x001fc80000000000 */
[----:B-1----:R-:W-:-:S03]  /*3120*/  FADD R66, R95, R66 ;  /* 0x000000425f427221 */ /* 0x002fc60000000000 */
[----:B------:R0:W1:Y:S01]  /*3130*/  MUFU.EX2 R87, R64 ;  /* 0x0000004000577308 */ /* 0x0000620000000800 */
[----:B--2---:R-:W-:Y:S01]  /*3140*/  FADD R58, R86, R67 ;  /* 0x00000043563a7221 */ /* 0x004fe20000000000 */
[----:B------:R-:W2:Y:S06]  /*3150*/  SHFL.BFLY PT, R69, R66, 0x2, 0x1f ;  /* 0x0c401f0042457f89 */ /* 0x000eac00000e0000 */
[----:B------:R-:W-:Y:S01]  /*3160*/  MUFU.EX2 R81, R65 ;  /* 0x0000004100517308 */ /* 0x000fe20000000800 */
[----:B0-----:R-:W-:-:S05]  /*3170*/  FADD R64, R91, R58 ;  /* 0x0000003a5b407221 */ /* 0x001fca0000000000 */
[----:B------:R-:W0:Y:S02]  /*3180*/  SHFL.BFLY PT, R67, R64, 0x2, 0x1f ;  /* 0x0c401f0040437f89 */ /* 0x000e2400000e0000 */
[----:B------:R-:W3:Y:S01]  /*3190*/  MUFU.EX2 R96, R56 ;  /* 0x0000003800607308 */ /* 0x000ee20000000800 */
[----:B-1----:R-:W-:-:S07]  /*31a0*/  FADD R68, R87, R92 ;  /* 0x0000005c57447221 */ /* 0x002fce0000000000 */
[----:B------:R-:W1:Y:S01]  /*31b0*/  MUFU.EX2 R85, R71 ;  /* 0x0000004700557308 */ /* 0x000e620000000800 */
[----:B--2---:R-:W-:-:S05]  /*31c0*/  FADD R69, R66, R69 ;  /* 0x0000004542457221 */ /* 0x004fca0000000000 */
[----:B------:R-:W2:Y:S02]  /*31d0*/  SHFL.BFLY PT, R66, R69, 0x1, 0x1f ;  /* 0x0c201f0045427f89 */ /* 0x000ea400000e0000 */
[----:B------:R1:W4:Y:S01]  /*31e0*/  MUFU.EX2 R84, R57 ;  /* 0x0000003900547308 */ /* 0x0003220000000800 */
[----:B---3--:R-:W-:Y:S01]  /*31f0*/  FADD R65, R81, R96 ;  /* 0x0000006051417221 */ /* 0x008fe20000000000 */
[----:B0-----:R-:W-:-:S06]  /*3200*/  FADD R67, R64, R67 ;  /* 0x0000004340437221 */ /* 0x001fcc0000000000 */
[----:B------:R-:W0:Y:S01]  /*3210*/  MUFU.EX2 R97, R59 ;  /* 0x0000003b00617308 */ /* 0x000e220000000800 */
[----:B-1----:R-:W-:Y:S01]  /*3220*/  FADD R57, R85, R68 ;  /* 0x0000004455397221 */ /* 0x002fe20000000000 */
[----:B------:R-:W1:Y:S03]  /*3230*/  SHFL.BFLY PT, R64, R67, 0x1, 0x1f ;  /* 0x0c201f0043407f89 */ /* 0x000e6600000e0000 */
[----:B------:R-:W-:Y:S01]  /*3240*/  FADD R57, R98, R57 ;  /* 0x0000003962397221 */ /* 0x000fe20000000000 */
[----:B----4-:R-:W-:-:S04]  /*3250*/  FADD R56, R84, R65 ;  /* 0x0000004154387221 */ /* 0x010fc80000000000 */
[----:B------:R-:W3:Y:S01]  /*3260*/  SHFL.BFLY PT, R68, R57, 0x2, 0x1f ;  /* 0x0c401f0039447f89 */ /* 0x000ee200000e0000 */
[----:B--2---:R-:W-:Y:S01]  /*3270*/  FADD R69, R69, R66 ;  /* 0x0000004245457221 */ /* 0x004fe20000000000 */
[----:B0-----:R-:W-:Y:S01]  /*3280*/  FADD R65, R97, R56 ;  /* 0x0000003861417221 */ /* 0x001fe20000000000 */
[----:B------:R-:W-:-:S04]  /*3290*/  FADD R56, -R111, R220 ;  /* 0x000000dc6f387221 */ /* 0x000fc80000000100 */
[----:B------:R-:W0:Y:S01]  /*32a0*/  SHFL.BFLY PT, R72, R65, 0x2, 0x1f ;  /* 0x0c401f0041487f89 */ /* 0x000e2200000e0000 */
[----:B------:R-:W-:Y:S01]  /*32b0*/  FMUL R58, R56, 1.4426950216293334961 ;  /* 0x3fb8aa3b383a7820 */ /* 0x000fe20000400000 */
[----:B------:R-:W-:Y:S01]  /*32c0*/  FADD R56, -R110, R219 ;  /* 0x000000db6e387221 */ /* 0x000fe20000000100 */
[----:B-1----:R-:W-:-:S03]  /*32d0*/  FADD R64, R67, R64 ;  /* 0x0000004043407221 */ /* 0x002fc60000000000 */
[----:B------:R-:W-:Y:S01]  /*32e0*/  FMUL R59, R56, 1.4426950216293334961 ;  /* 0x3fb8aa3b383b7820 */ /* 0x000fe20000400000 */
[----:B------:R-:W-:Y:S01]  /*32f0*/  FADD R56, -R109, R218 ;  /* 0x000000da6d387221 */ /* 0x000fe20000000100 */
[----:B------:R-:W1:Y:S03]  /*3300*/  MUFU.EX2 R58, R58 ;  /* 0x0000003a003a7308 */ /* 0x000e660000000800 */
[----:B------:R-:W-:Y:S01]  /*3310*/  FMUL R78, R56, 1.4426950216293334961 ;  /* 0x3fb8aa3b384e7820 */ /* 0x000fe20000400000 */
[----:B------:R-:W-:Y:S01]  /*3320*/  FADD R56, -R108, R213 ;  /* 0x000000d56c387221 */ /* 0x000fe20000000100 */
[----:B---3--:R-:W-:-:S03]  /*3330*/  FADD R68, R57, R68 ;  /* 0x0000004439447221 */ /* 0x008fc60000000000 */
[----:B------:R-:W-:Y:S01]  /*3340*/  FMUL R56, R56, 1.4426950216293334961 ;  /* 0x3fb8aa3b38387820 */ /* 0x000fe20000400000 */
[----:B------:R-:W2:Y:S01]  /*3350*/  MUFU.EX2 R59, R59 ;  /* 0x0000003b003b7308 */ /* 0x000ea20000000800 */
[----:B------:R3:W4:Y:S01]  /*3360*/  SHFL.BFLY PT, R57, R68, 0x1, 0x1f ;  /* 0x0c201f0044397f89 */ /* 0x00072200000e0000 */
[----:B0-----:R-:W-:-:S06]  /*3370*/  FADD R72, R65, R72 ;  /* 0x0000004841487221 */ /* 0x001fcc0000000000 */
[----:B------:R-:W0:Y:S01]  /*3380*/  MUFU.EX2 R78, R78 ;  /* 0x0000004e004e7308 */ /* 0x000e220000000800 */
[----:B------:R3:W0:Y:S07]  /*3390*/  SHFL.BFLY PT, R65, R72, 0x1, 0x1f ;  /* 0x0c201f0048417f89 */ /* 0x00062e00000e0000 */
[----:B------:R3:W0:Y:S01]  /*33a0*/  MUFU.EX2 R79, R56 ;  /* 0x00000038004f7308 */ /* 0x0006220000000800 */
[----:B------:R-:W-:Y:S06]  /*33b0*/  BAR.SYNC.DEFER_BLOCKING 0x0 ;  /* 0x0000000000007b1d */ /* 0x000fec0000010000 */
[----:B-12---:R-:W-:Y:S05]  /*33c0*/  @P0 BRA `(.L_x_6) ;  /* 0x0000000000080947 */ /* 0x006fea0003800000 */
[----:B------:R1:W-:Y:S04]  /*33d0*/  STS [R61], R64 ;  /* 0x000000403d007388 */ /* 0x0003e80000000800 */
[----:B------:R1:W-:Y:S02]  /*33e0*/  STS [R62], R69 ;  /* 0x000000453e007388 */ /* 0x0003e40000000800 */
.L_x_6:
[----:B------:R-:W-:Y:S05]  /*33f0*/  BSYNC.RECONVERGENT B0 ;  /* 0x0000000000007941 */ /* 0x000fea0003800200 */
.L_x_5:
[----:B------:R-:W-:Y:S01]  /*3400*/  BSSY.RECONVERGENT B0, `(.L_x_7) ;  /* 0x0000006000007945 */ /* 0x000fe20003800200 */
[----:B---34-:R-:W-:Y:S01]  /*3410*/  FADD R68, R68, R57 ;  /* 0x0000003944447221 */ /* 0x018fe20000000000 */
[----:B0-----:R-:W-:Y:S02]  /*3420*/  FADD R65, R72, R65 ;  /* 0x0000004148417221 */ /* 0x001fe40000000000 */
[----:B------:R-:W-:Y:S05]  /*3430*/  @P0 BRA `(.L_x_8) ;  /* 0x0000000000080947 */ /* 0x000fea0003800000 */
[----:B------:R0:W-:Y:S04]  /*3440*/  STS [R63], R68 ;  /* 0x000000443f007388 */ /* 0x0001e80000000800 */
[----:B------:R0:W-:Y:S02]  /*3450*/  @!P0 STS [R70], R65 ;  /* 0x0000004146008388 */ /* 0x0001e40000000800 */
.L_x_8:
[----:B------:R-:W-:Y:S05]  /*3460*/  BSYNC.RECONVERGENT B0 ;  /* 0x0000000000007941 */ /* 0x000fea0003800200 */
.L_x_7:
[----:B------:R-:W-:Y:S01]  /*3470*/  BAR.SYNC.DEFER_BLOCKING 0x0 ;  /* 0x0000000000007b1d */ /* 0x000fe20000010000 */
[----:B------:R-:W-:Y:S02]  /*3480*/  USHF.R.S32.HI UR8, URZ, 0x1f, UR5 ;  /* 0x0000001fff087899 */ /* 0x000fe40008011405 */
[----:B------:R-:W-:-:S04]  /*3490*/  IADD3 R100, P3, PT, R132, UR5, RZ ;  /* 0x0000000584647c10 */ /* 0x000fc8000ff7e0ff */
[----:B------:R-:W-:Y:S01]  /*34a0*/  IADD3.X R101, PT, PT, R131, UR8, RZ, P3, !PT ;  /* 0x0000000883657c10 */ /* 0x000fe20009ffe4ff */
[----:B-1----:R-:W1:Y:S04]  /*34b0*/  LDS R61, [R60] ;  /* 0x000000003c3d7984 */ /* 0x002e680000000800 */
[----:B-1----:R-:W1:Y:S02]  /*34c0*/  SHFL.BFLY PT, R56, R61, 0x4, 0x1f ;  /* 0x0c801f003d387f89 */ /* 0x002e6400000e0000 */
[----:B-1----:R-:W-:Y:S01]  /*34d0*/  FADD R62, R61, R56 ;  /* 0x000000383d3e7221 */ /* 0x002fe20000000000 */
[----:B------:R-:W-:-:S04]  /*34e0*/  IADD3 R56, P2, PT, R130, UR5, RZ ;  /* 0x0000000582387c10 */ /* 0x000fc8000ff5e0ff */
[----:B------:R-:W1:Y:S02]  /*34f0*/  SHFL.BFLY PT, R57, R62, 0x2, 0x1f ;  /* 0x0c401f003e397f89 */ /* 0x000e6400000e0000 */
[----:B01----:R-:W-:Y:S01]  /*3500*/  FADD R63, R62, R57 ;  /* 0x000000393e3f7221 */ /* 0x003fe20000000000 */
[----:B------:R-:W-:Y:S02]  /*3510*/  IADD3.X R57, PT, PT, R129, UR8, RZ, P2, !PT ;  /* 0x0000000881397c10 */ /* 0x000fe400097fe4ff */
[----:B------:R-:W-:Y:S02]  /*3520*/  IADD3 R70, P2, PT, R134, UR5, RZ ;  /* 0x0000000586467c10 */ /* 0x000fe4000ff5e0ff */
[----:B------:R-:W0:Y:S02]  /*3530*/  SHFL.BFLY PT, R64, R63, 0x1, 0x1f ;  /* 0x0c201f003f407f89 */ /* 0x000e2400000e0000 */
[----:B------:R-:W-:Y:S01]  /*3540*/  IADD3.X R71, PT, PT, R133, UR8, RZ, P2, !PT ;  /* 0x0000000885477c10 */ /* 0x000fe200097fe4ff */
[----:B0-----:R-:W-:-:S05]  /*3550*/  FADD R65, R63, R64 ;  /* 0x000000403f417221 */ /* 0x001fca0000000000 */
[----:B------:R0:W-:Y:S01]  /*3560*/  @!P1 STS [R60], R65 ;  /* 0x000000413c009388 */ /* 0x0001e20000000800 */
[----:B------:R-:W-:Y:S01]  /*3570*/  BAR.SYNC.DEFER_BLOCKING 0x0 ;  /* 0x0000000000007b1d */ /* 0x000fe20000010000 */
[----:B------:R-:W-:Y:S02]  /*3580*/  IADD3 R66, P2, PT, R138, UR5, RZ ;  /* 0x000000058a427c10 */ /* 0x000fe4000ff5e0ff */
[----:B------:R-:W-:Y:S02]  /*3590*/  IADD3 R68, P3, PT, R136, UR5, RZ ;  /* 0x0000000588447c10 */ /* 0x000fe4000ff7e0ff */
[----:B------:R-:W-:Y:S02]  /*35a0*/  IADD3.X R67, PT, PT, R137, UR8, RZ, P2, !PT ;  /* 0x0000000889437c10 */ /* 0x000fe400097fe4ff */
[----:B------:R-:W-:Y:S02]  /*35b0*/  IADD3.X R69, PT, PT, R135, UR8, RZ, P3, !PT ;  /* 0x0000000887457c10 */ /* 0x000fe40009ffe4ff */
[----:B------:R-:W-:-:S02]  /*35c0*/  IADD3 R62, P2, PT, R142, UR5, RZ ;  /* 0x000000058e3e7c10 */ /* 0x000fc4000ff5e0ff */
[----:B------:R-:W-:Y:S02]  /*35d0*/  IADD3 R64, P3, PT, R140, UR5, RZ ;  /* 0x000000058c407c10 */ /* 0x000fe4000ff7e0ff */
[----:B------:R-:W-:Y:S02]  /*35e0*/  IADD3.X R63, PT, PT, R141, UR8, RZ, P2, !PT ;  /* 0x000000088d3f7c10 */ /* 0x000fe400097fe4ff */
[----:B0-----:R-:W-:Y:S02]  /*35f0*/  IADD3.X R65, PT, PT, R139, UR8, RZ, P3, !PT ;  /* 0x000000088b417c10 */ /* 0x001fe40009ffe4ff */
[----:B------:R-:W-:Y:S01]  /*3600*/  IADD3 R60, P3, PT, R144, UR5, RZ ;  /* 0x00000005903c7c10 */ /* 0x000fe2000ff7e0ff */
[----:B------:R0:W2:Y:S03]  /*3610*/  LDG.E.U8 R83, desc[UR12][R56.64] ;  /* 0x0000000c38537981 */ /* 0x0000a6000c1e1100 */
[----:B------:R-:W-:Y:S01]  /*3620*/  IADD3.X R61, PT, PT, R143, UR8, RZ, P3, !PT ;  /* 0x000000088f3d7c10 */ /* 0x000fe20009ffe4ff */
[----:B------:R1:W3:Y:S04]  /*3630*/  LDG.E.U8 R102, desc[UR12][R68.64] ;  /* 0x0000000c44667981 */ /* 0x0002e8000c1e1100 */
[----:B------:R4:W5:Y:S01]  /*3640*/  LDG.E.U8 R99, desc[UR12][R70.64] ;  /* 0x0000000c46637981 */ /* 0x000962000c1e1100 */
[----:B0-----:R-:W-:-:S03]  /*3650*/  IADD3 R56, P2, PT, R146, UR5, RZ ;  /* 0x0000000592387c10 */ /* 0x001fc6000ff5e0ff */
[----:B------:R0:W3:Y:S01]  /*3660*/  LDG.E.U8 R104, desc[UR12][R64.64] ;  /* 0x0000000c40687981 */ /* 0x0000e2000c1e1100 */
[----:B------:R-:W-:Y:S02]  /*3670*/  IADD3.X R57, PT, PT, R145, UR8, RZ, P2, !PT ;  /* 0x0000000891397c10 */ /* 0x000fe400097fe4ff */
[----:B-1----:R-:W-:Y:S01]  /*3680*/  IADD3 R68, P2, PT, R150, UR5, RZ ;  /* 0x0000000596447c10 */ /* 0x002fe2000ff5e0ff */
[----:B------:R1:W3:Y:S01]  /*3690*/  LDG.E.U8 R103, desc[UR12][R66.64] ;  /* 0x0000000c42677981 */ /* 0x0002e2000c1e1100 */
[----:B----4-:R-:W-:Y:S02]  /*36a0*/  IADD3 R70, P3, PT, R148, UR5, RZ ;  /* 0x0000000594467c10 */ /* 0x010fe4000ff7e0ff */
[----:B------:R-:W-:Y:S01]  /*36b0*/  IADD3.X R69, PT, PT, R149, UR8, RZ, P2, !PT ;  /* 0x0000000895457c10 */ /* 0x000fe200097fe4ff */
[----:B------:R4:W5:Y:S01]  /*36c0*/  LDG.E.U8 R105, desc[UR12][R60.64] ;  /* 0x0000000c3c697981 */ /* 0x000962000c1e1100 */
[----:B------:R-:W-:Y:S02]  /*36d0*/  IADD3.X R71, PT, PT, R147, UR8, RZ, P3, !PT ;  /* 0x0000000893477c10 */ /* 0x000fe40009ffe4ff */
[----:B0-----:R-:W-:Y:S01]  /*36e0*/  IADD3 R64, P2, PT, R154, UR5, RZ ;  /* 0x000000059a407c10 */ /* 0x001fe2000ff5e0ff */
[----:B------:R-:W5:Y:S01]  /*36f0*/  LDG.E.U8 R100, desc[UR12][R100.64] ;  /* 0x0000000c64647981 */ /* 0x000f62000c1e1100 */
[----:B-1----:R-:W-:-:S03]  /*3700*/  IADD3 R66, P3, PT, R152, UR5, RZ ;  /* 0x0000000598427c10 */ /* 0x002fc6000ff7e0ff */
[----:B------:R0:W5:Y:S01]  /*3710*/  LDG.E.U8 R107, desc[UR12][R56.64] ;  /* 0x0000000c386b7981 */ /* 0x000162000c1e1100 */
[----:B----4-:R-:W-:Y:S02]  /*3720*/  IADD3 R60, P4, PT, R158, UR5, RZ ;  /* 0x000000059e3c7c10 */ /* 0x010fe4000ff9e0ff */
[----:B------:R-:W-:Y:S01]  /*3730*/  IADD3.X R65, PT, PT, R153, UR8, RZ, P2, !PT ;  /* 0x0000000899417c10 */ /* 0x000fe200097fe4ff */
[----:B------:R-:W4:Y:S01]  /*3740*/  LDG.E.U8 R213, desc[UR12][R68.64] ;  /* 0x0000000c44d57981 */ /* 0x000f22000c1e1100 */
[----:B------:R-:W-:Y:S02]  /*3750*/  IADD3.X R67, PT, PT, R151, UR8, RZ, P3, !PT ;  /* 0x0000000897437c10 */ /* 0x000fe40009ffe4ff */
[----:B------:R-:W-:Y:S01]  /*3760*/  IADD3.X R61, PT, PT, R157, UR8, RZ, P4, !PT ;  /* 0x000000089d3d7c10 */ /* 0x000fe2000a7fe4ff */
[----:B------:R1:W4:Y:S01]  /*3770*/  LDG.E.U8 R101, desc[UR12][R62.64] ;  /* 0x0000000c3e657981 */ /* 0x000322000c1e1100 */
[----:B0-----:R-:W-:Y:S02]  /*3780*/  IADD3 R56, P2, PT, R160, UR5, RZ ;  /* 0x00000005a0387c10 */ /* 0x001fe4000ff5e0ff */
[----:B------:R-:W-:Y:S01]  /*3790*/  IADD3 RZ, P4, PT, R182, UR5, RZ ;  /* 0x00000005b6ff7c10 */ /* 0x000fe2000ff9e0ff */
[----:B------:R0:W4:Y:S01]  /*37a0*/  LDG.E.U8 R219, desc[UR12][R64.64] ;  /* 0x0000000c40db7981 */ /* 0x000122000c1e1100 */
[----:B------:R-:W-:-:S03]  /*37b0*/  IADD3.X R57, PT, PT, R159, UR8, RZ, P2, !PT ;  /* 0x000000089f397c10 */ /* 0x000fc600097fe4ff */
[----:B------:R0:W4:Y:S01]  /*37c0*/  LDG.E.U8 R218, desc[UR12][R66.64] ;  /* 0x0000000c42da7981 */ /* 0x000122000c1e1100 */
[----:B-1----:R-:W-:Y:S02]  /*37d0*/  IADD3 R62, P3, PT, R156, UR5, RZ ;  /* 0x000000059c3e7c10 */ /* 0x002fe4000ff7e0ff */
[----:B------:R-:W-:Y:S01]  /*37e0*/  IADD3 R68, P2, PT, R162, UR5, RZ ;  /* 0x00000005a2447c10 */ /* 0x000fe2000ff5e0ff */
[----:B------:R1:W4:Y:S01]  /*37f0*/  LDG.E.U8 R222, desc[UR12][R56.64] ;  /* 0x0000000c38de7981 */ /* 0x000322000c1e1100 */
[----:B------:R-:W-:Y:S02]  /*3800*/  IADD3.X R63, PT, PT, R155, UR8, RZ, P3, !PT ;  /* 0x000000089b3f7c10 */ /* 0x000fe40009ffe4ff */
[----:B0-----:R-:W-:Y:S01]  /*3810*/  IADD3.X R65, PT, PT, R181, UR8, RZ, P4, !PT ;  /* 0x00000008b5417c10 */ /* 0x001fe2000a7fe4ff */
[----:B------:R-:W4:Y:S01]  /*3820*/  LDG.E.U8 R221, desc[UR12][R60.64] ;  /* 0x0000000c3cdd7981 */ /* 0x000f22000c1e1100 */
[----:B------:R-:W-:Y:S02]  /*3830*/  IADD3 RZ, P3, PT, R180, UR5, RZ ;  /* 0x00000005b4ff7c10 */ /* 0x000fe4000ff7e0ff */
[----:B------:R-:W-:Y:S01]  /*3840*/  IADD3 RZ, P4, PT, R190, UR5, RZ ;  /* 0x00000005beff7c10 */ /* 0x000fe2000ff9e0ff */
[----:B------:R-:W-:Y:S01]  /*3850*/  VIADD R64, R182, UR5 ;  /* 0x00000005b6407c36 */ /* 0x000fe20008000000 */
[----:B------:R-:W-:Y:S01]  /*3860*/  IADD3.X R69, PT, PT, R161, UR8, RZ, P2, !PT ;  /* 0x00000008a1457c10 */ /* 0x000fe200097fe4ff */
[----:B------:R0:W4:Y:S01]  /*3870*/  LDG.E.U8 R220, desc[UR12][R62.64] ;  /* 0x0000000c3edc7981 */ /* 0x000122000c1e1100 */
[----:B------:R-:W-:-:S02]  /*3880*/  IADD3.X R67, PT, PT, R179, UR8, RZ, P3, !PT ;  /* 0x00000008b3437c10 */ /* 0x000fc40009ffe4ff */
[----:B------:R-:W-:Y:S01]  /*3890*/  IADD3 RZ, P2, PT, R178, UR5, RZ ;  /* 0x00000005b2ff7c10 */ /* 0x000fe2000ff5e0ff */
[----:B------:R-:W-:Y:S01]  /*38a0*/  VIADD R66, R180, UR5 ;  /* 0x00000005b4427c36 */ /* 0x000fe20008000000 */
[----:B-1----:R-:W-:Y:S01]  /*38b0*/  IADD3.X R57, PT, PT, R189, UR8, RZ, P4, !PT ;  /* 0x00000008bd397c10 */ /* 0x002fe2000a7fe4ff */
[----:B------:R1:W4:Y:S01]  /*38c0*/  LDG.E.U8 R225, desc[UR12][R64.64] ;  /* 0x0000000c40e17981 */ /* 0x000322000c1e1100 */
[----:B------:R-:W-:Y:S02]  /*38d0*/  IADD3 RZ, P3, PT, R188, UR5, RZ ;  /* 0x00000005bcff7c10 */ /* 0x000fe4000ff7e0ff */
[----:B------:R-:W-:Y:S01]  /*38e0*/  IADD3 RZ, P4, PT, R186, UR5, RZ ;  /* 0x00000005baff7c10 */ /* 0x000fe2000ff9e0ff */
[----:B------:R1:W4:Y:S01]  /*38f0*/  LDG.E.U8 R224, desc[UR12][R66.64] ;  /* 0x0000000c42e07981 */ /* 0x000322000c1e1100 */
[----:B0-----:R-:W-:Y:S02]  /*3900*/  IADD3.X R63, PT, PT, R177, UR8, RZ, P2, !PT ;  /* 0x00000008b13f7c10 */ /* 0x001fe400097fe4ff */
[----:B------:R-:W-:Y:S01]  /*3910*/  IADD3.X R61, PT, PT, R187, UR8, RZ, P3, !PT ;  /* 0x00000008bb3d7c10 */ /* 0x000fe20009ffe4ff */
[----:B------:R-:W-:Y:S01]  /*3920*/  VIADD R56, R190, UR5 ;  /* 0x00000005be387c36 */ /* 0x000fe20008000000 */
[----:B------:R-:W-:Y:S01]  /*3930*/  IADD3 RZ, P2, PT, R164, UR5, RZ ;  /* 0x00000005a4ff7c10 */ /* 0x000fe2000ff5e0ff */
[----:B------:R-:W-:Y:S01]  /*3940*/  VIADD R60, R188, UR5 ;  /* 0x00000005bc3c7c36 */ /* 0x000fe20008000000 */
[----:B-1----:R-:W-:Y:S01]  /*3950*/  IADD3.X R65, PT, PT, R185, UR8, RZ, P4, !PT ;  /* 0x00000008b9417c10 */ /* 0x002fe2000a7fe4ff */
[----:B------:R0:W4:Y:S01]  /*3960*/  LDG.E.U8 R106, desc[UR12][R70.64] ;  /* 0x0000000c466a7981 */ /* 0x000122000c1e1100 */
[----:B------:R-:W-:-:S02]  /*3970*/  IADD3 RZ, P3, PT, R170, UR5, RZ ;  /* 0x00000005aaff7c10 */ /* 0x000fc4000ff7e0ff */
[----:B------:R-:W-:Y:S01]  /*3980*/  IADD3 RZ, P4, PT, R174, UR5, RZ ;  /* 0x00000005aeff7c10 */ /* 0x000fe2000ff9e0ff */
[----:B------:R-:W-:Y:S01]  /*3990*/  VIADD R64, R186, UR5 ;  /* 0x00000005ba407c36 */ /* 0x000fe20008000000 */
[----:B------:R-:W-:Y:S01]  /*39a0*/  IADD3.X R75, PT, PT, R163, UR8, RZ, P2, !PT ;  /* 0x00000008a34b7c10 */ /* 0x000fe200097fe4ff */
[----:B------:R1:W4:Y:S01]  /*39b0*/  LDG.E.U8 R223, desc[UR12][R68.64] ;  /* 0x0000000c44df7981 */ /* 0x000322000c1e1100 */
[----:B------:R-:W-:Y:S02]  /*39c0*/  IADD3.X R73, PT, PT, R169, UR8, RZ, P3, !PT ;  /* 0x00000008a9497c10 */ /* 0x000fe40009ffe4ff */
[----:B------:R-:W-:Y:S01]  /*39d0*/  IADD3 RZ, P2, PT, R166, UR5, RZ ;  /* 0x00000005a6ff7c10 */ /* 0x000fe2000ff5e0ff */
[----:B------:R-:W-:Y:S01]  /*39e0*/  VIADD R62, R178, UR5 ;  /* 0x00000005b23e7c36 */ /* 0x000fe20008000000 */
[----:B------:R-:W-:Y:S01]  /*39f0*/  IADD3.X R67, PT, PT, R173, UR8, RZ, P4, !PT ;  /* 0x00000008ad437c10 */ /* 0x000fe2000a7fe4ff */
[----:B------:R1:W4:Y:S01]  /*3a00*/  LDG.E.U8 R227, desc[UR12][R56.64] ;  /* 0x0000000c38e37981 */ /* 0x000322000c1e1100 */
[----:B------:R-:W-:-:S02]  /*3a10*/  IADD3 RZ, P3, PT, R172, UR5, RZ ;  /* 0x00000005acff7c10 */ /* 0x000fc4000ff7e0ff */
[----:B------:R-:W-:Y:S01]  /*3a20*/  IADD3 RZ, P4, PT, R184, UR5, RZ ;  /* 0x00000005b8ff7c10 */ /* 0x000fe2000ff9e0ff */
[----:B------:R1:W4:Y:S01]  /*3a30*/  LDG.E.U8 R226, desc[UR12][R60.64] ;  /* 0x0000000c3ce27981 */ /* 0x000322000c1e1100 */
[----:B0-----:R-:W-:Y:S02]  /*3a40*/  IADD3.X R71, PT, PT, R165, UR8, RZ, P2, !PT ;  /* 0x00000008a5477c10 */ /* 0x001fe400097fe4ff */
[----:B-1----:R-:W-:Y:S01]  /*3a50*/  IADD3.X R69, PT, PT, R171, UR8, RZ, P3, !PT ;  /* 0x00000008ab457c10 */ /* 0x002fe20009ffe4ff */
[----:B------:R-:W-:Y:S01]  /*3a60*/  VIADD R74, R164, UR5 ;  /* 0x00000005a44a7c36 */ /* 0x000fe20008000000 */
[----:B------:R-:W-:Y:S01]  /*3a70*/  IADD3 RZ, P2, PT, R168, UR5, RZ ;  /* 0x00000005a8ff7c10 */ /* 0x000fe2000ff5e0ff */
[----:B------:R-:W-:Y:S01]  /*3a80*/  VIADD R72, R170, UR5 ;  /* 0x00000005aa487c36 */ /* 0x000fe20008000000 */
[----:B------:R-:W-:Y:S01]  /*3a90*/  IADD3.X R57, PT, PT, R183, UR8, RZ, P4, !PT ;  /* 0x00000008b7397c10 */ /* 0x000fe2000a7fe4ff */
[----:B------:R-:W-:Y:S01]  /*3aa0*/  VIADD R68, R172, UR5 ;  /* 0x00000005ac447c36 */ /* 0x000fe20008000000 */
[----:B------:R-:W-:Y:S01]  /*3ab0*/  IADD3 RZ, P3, PT, R176, UR5, RZ ;  /* 0x00000005b0ff7c10 */ /* 0x000fe2000ff7e0ff */
[----:B------:R0:W4:Y:S01]  /*3ac0*/  LDG.E.U8 R231, desc[UR12][R64.64] ;  /* 0x0000000c40e77981 */ /* 0x000122000c1e1100 */
[----:B------:R-:W-:Y:S01]  /*3ad0*/  IADD3 R60, P4, PT, R192, UR5, RZ ;  /* 0x00000005c03c7c10 */ /* 0x000fe2000ff9e0ff */
[----:B------:R-:W-:-:S02]  /*3ae0*/  VIADD R70, R166, UR5 ;  /* 0x00000005a6467c36 */ /* 0x000fc40008000000 */
[----:B------:R-:W-:Y:S01]  /*3af0*/  VIADD R66, R174, UR5 ;  /* 0x00000005ae427c36 */ /* 0x000fe20008000000 */
[----:B------:R1:W4:Y:S01]  /*3b00*/  LDG.E.U8 R229, desc[UR12][R62.64] ;  /* 0x0000000c3ee57981 */ /* 0x000322000c1e1100 */
[----:B------:R-:W-:Y:S01]  /*3b10*/  VIADD R56, R184, UR5 ;  /* 0x00000005b8387c36 */ /* 0x000fe20008000000 */
[----:B------:R-:W-:Y:S02]  /*3b20*/  IADD3.X R61, PT, PT, R191, UR8, RZ, P4, !PT ;  /* 0x00000008bf3d7c10 */ /* 0x000fe4000a7fe4ff */
[----:B------:R-:W4:Y:S01]  /*3b30*/  LDG.E.U8 R73, desc[UR12][R72.64] ;  /* 0x0000000c48497981 */ /* 0x000f22000c1e1100 */
[----:B0-----:R-:W-:Y:S01]  /*3b40*/  IADD3.X R65, PT, PT, R167, UR8, RZ, P2, !PT ;  /* 0x00000008a7417c10 */ /* 0x001fe200097fe4ff */
[----:B------:R-:W-:Y:S02]  /*3b50*/  VIADD R64, R168, UR5 ;  /* 0x00000005a8407c36 */ /* 0x000fe40008000000 */
[----:B------:R-:W4:Y:S01]  /*3b60*/  LDG.E.U8 R74, desc[UR12][R74.64] ;  /* 0x0000000c4a4a7981 */ /* 0x000f22000c1e1100 */
[----:B-1----:R-:W-:Y:S01]  /*3b70*/  VIADD R62, R176, UR5 ;  /* 0x00000005b03e7c36 */ /* 0x002fe20008000000 */
[----:B------:R-:W-:-:S02]  /*3b80*/  IADD3.X R63, PT, PT, R175, UR8, RZ, P3, !PT ;  /* 0x00000008af3f7c10 */ /* 0x000fc40009ffe4ff */
[----:B------:R-:W4:Y:S04]  /*3b90*/  LDG.E.U8 R68, desc[UR12][R68.64] ;  /* 0x0000000c44447981 */ /* 0x000f28000c1e1100 */
[----:B------:R-:W4:Y:S04]  /*3ba0*/  LDG.E.U8 R70, desc[UR12][R70.64] ;  /* 0x0000000c46467981 */ /* 0x000f28000c1e1100 */
[----:B------:R-:W4:Y:S04]  /*3bb0*/  LDG.E.U8 R66, desc[UR12][R66.64] ;  /* 0x0000000c42427981 */ /* 0x000f28000c1e1100 */
[----:B------:R0:W4:Y:S04]  /*3bc0*/  LDG.E.U8 R69, desc[UR12][R56.64] ;  /* 0x0000000c38457981 */ /* 0x000128000c1e1100 */
[----:B------:R-:W4:Y:S04]  /*3bd0*/  LDG.E.U8 R65, desc[UR12][R64.64] ;  /* 0x0000000c40417981 */ /* 0x000f28000c1e1100 */
[----:B------:R-:W4:Y:S04]  /*3be0*/  LDG.E.U8 R67, desc[UR12][R62.64] ;  /* 0x0000000c3e437981 */ /* 0x000f28000c1e1100 */
[----:B------:R1:W4:Y:S04]  /*3bf0*/  LDG.E.U8 R71, desc[UR12][R60.64] ;  /* 0x0000000c3c477981 */ /* 0x000328000c1e1100 */
[----:B0-----:R-:W-:Y:S04]  /*3c00*/  LDS R56, [R82] ;  /* 0x0000000052387984 */ /* 0x001fe80000000800 */
[----:B------:R-:W-:Y:S04]  /*3c10*/  LDS R57, [R80] ;  /* 0x0000000050397984 */ /* 0x000fe80000000800 */
[----:B------:R-:W-:Y:S04]  /*3c20*/  LDS R76, [R76] ;  /* 0x000000004c4c7984 */ /* 0x000fe80000000800 */
[----:B------:R-:W-:Y:S01]  /*3c30*/  LDS R77, [R77] ;  /* 0x000000004d4d7984 */ /* 0x000fe20000000800 */
[----:B------:R-:W-:Y:S01]  /*3c40*/  BAR.SYNC.DEFER_BLOCKING 0x0 ;  /* 0x0000000000007b1d */ /* 0x000fe20000010000 */
[----:B------:R-:W-:-:S04]  /*3c50*/  ISETP.NE.U32.AND P2, PT, R209, RZ, PT ;  /* 0x000000ffd100720c */ /* 0x000fc80003f45070 */
[----:B-1----:R-:W-:-:S04]  /*3c60*/  SEL R60, RZ, 0x90, !P2 ;  /* 0x00000090ff3c7807 */ /* 0x002fc80005000000 */
[----:B------:R-:W-:-:S04]  /*3c70*/  LOP3.LUT R60, R60, 0x7f, R193, 0x78, !PT ;  /* 0x0000007f3c3c7812 */ /* 0x000fc800078e78c1 */
[C---:B------:R-:W-:Y:S02]  /*3c80*/  LOP3.LUT R62, R60.reuse, 0x40, RZ, 0x3c, !PT ;  /* 0x000000403c3e7812 */ /* 0x040fe400078e3cff */
[----:B------:R-:W-:Y:S02]  /*3c90*/  LOP3.LUT R72, R60, 0x60, RZ, 0x3c, !PT ;  /* 0x000000603c487812 */ /* 0x000fe400078e3cff */
[----:B------:R-:W-:Y:S02]  /*3ca0*/  LOP3.LUT R60, R193, 0xf, RZ, 0xc0, !PT ;  /* 0x0000000fc13c7812 */ /* 0x000fe400078ec0ff */
[----:B------:R-:W-:Y:S02]  /*3cb0*/  F2FP.SATFINITE.E4M3.F32.PACK_AB_MERGE_C R90, R93, R90, RZ ;  /* 0x0000005a5d5a723e */ /* 0x000fe400048070ff */
[----:B------:R-:W-:Y:S02]  /*3cc0*/  F2FP.SATFINITE.E4M3.F32.PACK_AB_MERGE_C R89, R94, R89, RZ ;  /* 0x000000595e59723e */ /* 0x000fe400048070ff */
[----:B------:R-:W-:-:S02]  /*3cd0*/  F2FP.SATFINITE.E4M3.F32.PACK_AB_MERGE_C R86, R91, R86, RZ ;  /* 0x000000565b56723e */ /* 0x000fc400048070ff */
[----:B------:R-:W-:Y:S02]  /*3ce0*/  F2FP.SATFINITE.E4M3.F32.PACK_AB_MERGE_C R88, R95, R88, RZ ;  /* 0x000000585f58723e */ /* 0x000fe400048070ff */
[----:B------:R-:W-:Y:S02]  /*3cf0*/  F2FP.SATFINITE.E4M3.F32.PACK_AB_MERGE_C R87, R92, R87, RZ ;  /* 0x000000575c57723e */ /* 0x000fe400048070ff */
[----:B------:R-:W-:Y:S02]  /*3d00*/  F2FP.SATFINITE.E4M3.F32.PACK_AB_MERGE_C R81, R96, R81, RZ ;  /* 0x000000516051723e */ /* 0x000fe400048070ff */
[----:B------:R-:W-:Y:S02]  /*3d10*/  F2FP.SATFINITE.E4M3.F32.PACK_AB_MERGE_C R85, R98, R85, RZ ;  /* 0x000000556255723e */ /* 0x000fe400048070ff */
[----:B------:R-:W-:Y:S02]  /*3d20*/  F2FP.SATFINITE.E4M3.F32.PACK_AB_MERGE_C R84, R97, R84, RZ ;  /* 0x000000546154723e */ /* 0x000fe400048070ff */
[----:B------:R-:W-:-:S02]  /*3d30*/  F2FP.F16.E4M3.UNPACK_B R61, R89 ;  /* 0x00000059ff3d723e */ /* 0x000fc400020006ff */
[----:B------:R-:W-:Y:S02]  /*3d40*/  F2FP.F16.E4M3.UNPACK_B R63, R88 ;  /* 0x00000058ff3f723e */ /* 0x000fe400020006ff */
[----:B------:R-:W-:Y:S01]  /*3d50*/  F2FP.F16.E4M3.UNPACK_B R64, R87 ;  /* 0x00000057ff40723e */ /* 0x000fe200020006ff */
[----:B--2---:R-:W-:Y:S04]  /*3d60*/  STS.U8 [R202+UR7], R83 ;  /* 0x00000053ca007988 */ /* 0x004fe80008000007 */
[----:B---3--:R-:W-:Y:S04]  /*3d70*/  STS.U8 [R202+UR7+0x400], R103 ;  /* 0x00040067ca007988 */ /* 0x008fe80008000007 */
[----:B-----5:R-:W-:Y:S04]  /*3d80*/  STS.U8 [R202+UR7+0x800], R107 ;  /* 0x0008006bca007988 */ /* 0x020fe80008000007 */
        /* <DEDUP_REMOVED lines=10> */
[----:B------:R0:W-:Y:S04]  /*3e30*/  STS.U8 [R201+UR7+0x1500], R68 ;  /* 0x00150044c9007988 */ /* 0x0001e80008000007 */
        /* <DEDUP_REMOVED lines=14> */
[----:B------:R2:W-:Y:S04]  /*3f20*/  STS.U8 [R72+UR7+0x1300], R65 ;  /* 0x0013004148007988 */ /* 0x0005e80008000007 */
[----:B------:R3:W-:Y:S04]  /*3f30*/  STS.U8 [R72+UR7+0x1700], R67 ;  /* 0x0017004348007988 */ /* 0x0007e80008000007 */
[----:B------:R-:W-:Y:S04]  /*3f40*/  STS.U8 [R72+UR7+0x1b00], R69 ;  /* 0x001b004548007988 */ /* 0x000fe80008000007 */
[----:B------:R-:W-:Y:S01]  /*3f50*/  STS.U8 [R72+UR7+0x1f00], R71 ;  /* 0x001f004748007988 */ /* 0x000fe20008000007 */
[----:B------:R-:W-:Y:S01]  /*3f60*/  BAR.SYNC.DEFER_BLOCKING 0x0 ;  /* 0x0000000000007b1d */ /* 0x000fe20000010000 */
[----:B0-----:R-:W-:-:S04]  /*3f70*/  IMAD R68, R211, 0x8, R60 ;  /* 0x00000008d3447824 */ /* 0x001fc800078e023c */
[----:B-1----:R-:W-:Y:S02]  /*3f80*/  IMAD.SHL.U32 R218, R68, 0x8, RZ ;  /* 0x0000000844da7824 */ /* 0x002fe400078e00ff */
[----:B------:R-:W0:Y:S04]  /*3f90*/  LDSM.16.M88.4 R68, [R197+UR7] ;  /* 0x00000007c544783b */ /* 0x000e280008000200 */
[----:B------:R-:W-:Y:S01]  /*3fa0*/  LDSM.16.M88.4 R72, [R196+UR7] ;  /* 0x00000007c448783b */ /* 0x000fe20008000200 */
[----:B------:R-:W-:Y:S02]  /*3fb0*/  F2FP.F16.E4M3.UNPACK_B R60, R90 ;  /* 0x0000005aff3c723e */ /* 0x000fe400020006ff */
[----:B------:R-:W-:Y:S01]  /*3fc0*/  F2FP.F16.E4M3.UNPACK_B R62, R86 ;  /* 0x00000056ff3e723e */ /* 0x000fe200020006ff */
[----:B------:R-:W-:Y:S01]  /*3fd0*/  BAR.SYNC.DEFER_BLOCKING 0x0 ;  /* 0x0000000000007b1d */ /* 0x000fe20000010000 */
[----:B--2---:R-:W-:-:S02]  /*3fe0*/  F2FP.F16.E4M3.UNPACK_B R65, R81 ;  /* 0x00000051ff41723e */ /* 0x004fc400020006ff */
[----:B------:R-:W-:Y:S02]  /*3ff0*/  F2FP.F16.E4M3.UNPACK_B R66, R85 ;  /* 0x00000055ff42723e */ /* 0x000fe400020006ff */
[----:B---3--:R-:W-:Y:S01]  /*4000*/  F2FP.F16.E4M3.UNPACK_B R67, R84 ;  /* 0x00000054ff43723e */ /* 0x008fe200020006ff */
[----:B------:R-:W-:Y:S04]  /*4010*/  STSM.16.M88.4 [R195], R60 ;  /* 0x0000003cc3007844 */ /* 0x000fe80000000200 */
[----:B------:R-:W-:Y:S01]  /*4020*/  STSM.16.M88.4 [R195+0x1000], R64 ;  /* 0x00100040c3007844 */ /* 0x000fe20000000200 */
[----:B------:R-:W-:Y:S01]  /*4030*/  BAR.SYNC.DEFER_BLOCKING 0x0 ;  /* 0x0000000000007b1d */ /* 0x000fe20000010000 */
[----:B------:R-:W-:-:S05]  /*4040*/  LOP3.LUT R219, R218, 0x20, RZ, 0x3c, !PT ;  /* 0x00000020dadb7812 */ /* 0x000fca00078e3cff */
[----:B------:R-:W1:Y:S04]  /*4050*/  LDS.64 R102, [R218+UR7] ;  /* 0x00000007da667984 */ /* 0x000e680008000a00 */
[----:B------:R-:W2:Y:S04]  /*4060*/  LDS.64 R104, [R218+UR7+0x800] ;  /* 0x00080007da687984 */ /* 0x000ea80008000a00 */
[----:B------:R-:W3:Y:S04]  /*4070*/  LDS.64 R98, [R219+UR7] ;  /* 0x00000007db627984 */ /* 0x000ee80008000a00 */
[----:B------:R-:W4:Y:S04]  /*4080*/  LDS.64 R100, [R219+UR7+0x800] ;  /* 0x00080007db647984 */ /* 0x000f280008000a00 */
[----:B------:R-:W5:Y:S04]  /*4090*/  LDS.64 R94, [R218+UR7+0x1000] ;  /* 0x00100007da5e7984 */ /* 0x000f680008000a00 */
[----:B------:R-:W5:Y:S04]  /*40a0*/  LDS.64 R96, [R218+UR7+0x1800] ;  /* 0x00180007da607984 */ /* 0x000f680008000a00 */
[----:B------:R-:W5:Y:S04]  /*40b0*/  LDS.64 R86, [R219+UR7+0x1000] ;  /* 0x00100007db567984 */ /* 0x000f680008000a00 */
[----:B------:R-:W5:Y:S01]  /*40c0*/  LDS.64 R88, [R219+UR7+0x1800] ;  /* 0x00180007db587984 */ /* 0x000f620008000a00 */
[C---:B------:R-:W-:Y:S01]  /*40d0*/  FMUL R48, R58.reuse, R48 ;  /* 0x000000303a307220 */ /* 0x040fe20000400000 */
[----:B------:R-:W-:Y:S01]  /*40e0*/  FMUL R49, R58, R49 ;  /* 0x000000313a317220 */ /* 0x000fe20000400000 */
[C---:B------:R-:W-:Y:S01]  /*40f0*/  FMUL R50, R59.reuse, R50 ;  /* 0x000000323b327220 */ /* 0x040fe20000400000 */
[----:B------:R-:W-:Y:S01]  /*4100*/  FMUL R51, R59, R51 ;  /* 0x000000333b337220 */ /* 0x000fe20000400000 */
[----:B0-----:R-:W-:Y:S01]  /*4110*/  F2FP.F16.E4M3.UNPACK_B R80, R68 ;  /* 0x00000044ff50723e */ /* 0x001fe200020006ff */
[C---:B------:R-:W-:Y:S01]  /*4120*/  FMUL R52, R78.reuse, R52 ;  /* 0x000000344e347220 */ /* 0x040fe20000400000 */
[----:B------:R-:W-:Y:S01]  /*4130*/  F2FP.F16.E4M3.UNPACK_B R81, R69 ;  /* 0x00000045ff51723e */ /* 0x000fe200020006ff */
[----:B------:R-:W-:Y:S01]  /*4140*/  FMUL R53, R78, R53 ;  /* 0x000000354e357220 */ /* 0x000fe20000400000 */
[----:B------:R-:W-:Y:S01]  /*4150*/  LOP3.LUT R213, R218, 0x40, RZ, 0x3c, !PT ;  /* 0x00000040dad57812 */ /* 0x000fe200078e3cff */
[C---:B------:R-:W-:Y:S01]  /*4160*/  FMUL R54, R79.reuse, R54 ;  /* 0x000000364f367220 */ /* 0x040fe20000400000 */
[----:B------:R-:W-:Y:S01]  /*4170*/  FMUL R55, R79, R55 ;  /* 0x000000374f377220 */ /* 0x000fe20000400000 */
[----:B-1----:R-:W-:Y:S01]  /*4180*/  IMAD.MOV.U32 R60, RZ, RZ, R102 ;  /* 0x000000ffff3c7224 */ /* 0x002fe200078e0066 */
[----:B------:R-:W-:Y:S01]  /*4190*/  LDS.64 R82, [R194+UR7] ;  /* 0x00000007c2527984 */ /* 0x000fe20008000a00 */
[----:B--2---:R-:W-:-:S03]  /*41a0*/  IMAD.MOV.U32 R61, RZ, RZ, R104 ;  /* 0x000000ffff3d7224 */ /* 0x004fc600078e0068 */
[----:B------:R-:W0:Y:S01]  /*41b0*/  LDS.64 R66, [R213+UR7] ;  /* 0x00000007d5427984 */ /* 0x000e220008000a00 */
[----:B---3--:R-:W-:-:S03]  /*41c0*/  IMAD.MOV.U32 R62, RZ, RZ, R98 ;  /* 0x000000ffff3e7224 */ /* 0x008fc600078e0062 */
[----:B------:R-:W1:Y:S01]  /*41d0*/  LDS.64 R84, [R194+UR7+0x800] ;  /* 0x00080007c2547984 */ /* 0x000e620008000a00 */
[----:B----4-:R-:W-:-:S03]  /*41e0*/  IMAD.MOV.U32 R63, RZ, RZ, R100 ;  /* 0x000000ffff3f7224 */ /* 0x010fc600078e0064 */
[----:B------:R-:W2:Y:S01]  /*41f0*/  LDS.64 R64, [R213+UR7+0x800] ;  /* 0x00080007d5407984 */ /* 0x000ea20008000a00 */
[----:B------:R-:W-:Y:S02]  /*4200*/  F2FP.F16.E4M3.UNPACK_B R106, R68.H1 ;  /* 0x00000044ff6a723e */ /* 0x000fe400030006ff */
[----:B------:R-:W-:Y:S01]  /*4210*/  F2FP.F16.E4M3.UNPACK_B R107, R69.H1 ;  /* 0x00000045ff6b723e */ /* 0x000fe200030006ff */
[----:B------:R-:W3:Y:S01]  /*4220*/  LDS.64 R90, [R213+UR7+0x1000] ;  /* 0x00100007d55a7984 */ /* 0x000ee20008000a00 */
[----:B------:R-:W-:Y:S01]  /*4230*/  HMMA.16816.F32 R48, R60, R80, R48 ;  /* 0x000000503c30723c */ /* 0x000fe20000001830 */
[----:B-----5:R-:W-:Y:S02]  /*4240*/  IMAD.MOV.U32 R60, RZ, RZ, R94 ;  /* 0x000000ffff3c7224 */ /* 0x020fe400078e005e */
[----:B------:R-:W4:Y:S01]  /*4250*/  LDS.64 R92, [R213+UR7+0x1800] ;  /* 0x00180007d55c7984 */ /* 0x000f220008000a00 */
[----:B------:R-:W-:Y:S02]  /*4260*/  IMAD.MOV.U32 R61, RZ, RZ, R96 ;  /* 0x000000ffff3d7224 */ /* 0x000fe400078e0060 */
[----:B------:R-:W-:Y:S01]  /*4270*/  IMAD.MOV.U32 R62, RZ, RZ, R86 ;  /* 0x000000ffff3e7224 */ /* 0x000fe200078e0056 */
[----:B------:R-:W5:Y:S01]  /*4280*/  LDS.64 R68, [R194+UR7+0x1000] ;  /* 0x00100007c2447984 */ /* 0x000f620008000a00 */
[----:B------:R-:W-:-:S07]  /*4290*/  IMAD.MOV.U32 R63, RZ, RZ, R88 ;  /* 0x000000ffff3f7224 */ /* 0x000fce00078e0058 */
[----:B------:R-:W-:Y:S01]  /*42a0*/  HMMA.16816.F32 R52, R60, R80, R52 ;  /* 0x000000503c34723c */ /* 0x000fe20000001834 */
[----:B------:R-:W3:Y:S01]  /*42b0*/  LDS.64 R80, [R194+UR7+0x1800] ;  /* 0x00180007c2507984 */ /* 0x000ee20008000a00 */
[----:B------:R-:W-:Y:S02]  /*42c0*/  IMAD.MOV.U32 R60, RZ, RZ, R103 ;  /* 0x000000ffff3c7224 */ /* 0x000fe400078e0067 */
[----:B------:R-:W-:Y:S02]  /*42d0*/  IMAD.MOV.U32 R61, RZ, RZ, R105 ;  /* 0x000000ffff3d7224 */ /* 0x000fe400078e0069 */
[----:B------:R-:W-:Y:S02]  /*42e0*/  IMAD.MOV.U32 R62, RZ, RZ, R99 ;  /* 0x000000ffff3e7224 */ /* 0x000fe400078e0063 */
[----:B------:R-:W-:Y:S01]  /*42f0*/  IMAD.MOV.U32 R63, RZ, RZ, R101 ;  /* 0x000000ffff3f7224 */ /* 0x000fe200078e0065 */
[-C--:B------:R-:W-:Y:S01]  /*4300*/  F2FP.F16.E4M3.UNPACK_B R98, R70.reuse ;  /* 0x00000046ff62723e */ /* 0x080fe200020006ff */
[----:B------:R-:W-:Y:S01]  /*4310*/  LDS.64 R100, [R219+UR7+0x1880] ;  /* 0x00188007db647984 */ /* 0x000fe20008000a00 */
[----:B------:R-:W-:-:S03]  /*4320*/  F2FP.F16.E4M3.UNPACK_B R104, R70.H1 ;  /* 0x00000046ff68723e */ /* 0x000fc600030006ff */
[----:B------:R-:W-:Y:S01]  /*4330*/  LDS.64 R102, [R218+UR7+0x1080] ;  /* 0x00108007da667984 */ /* 0x000fe20008000a00 */
[----:B------:R-:W-:Y:S01]  /*4340*/  HMMA.16816.F32 R48, R60, R106, R48 ;  /* 0x0000006a3c30723c */ /* 0x000fe20000001830 */
[----:B------:R-:W-:Y:S02]  /*4350*/  IMAD.MOV.U32 R60, RZ, RZ, R95 ;  /* 0x000000ffff3c7224 */ /* 0x000fe400078e005f */
[----:B------:R-:W-:Y:S01]  /*4360*/  IMAD.MOV.U32 R61, RZ, RZ, R97 ;  /* 0x000000ffff3d7224 */ /* 0x000fe200078e0061 */
[----:B------:R-:W-:Y:S01]  /*4370*/  F2FP.F16.E4M3.UNPACK_B R99, R71 ;  /* 0x00000047ff63723e */ /* 0x000fe200020006ff */
[----:B------:R-:W-:Y:S01]  /*4380*/  IMAD.MOV.U32 R62, RZ, RZ, R87 ;  /* 0x000000ffff3e7224 */ /* 0x000fe200078e0057 */
[----:B------:R-:W5:Y:S01]  /*4390*/  LDS.64 R94, [R218+UR7+0x80] ;  /* 0x00008007da5e7984 */ /* 0x000f620008000a00 */
[----:B------:R-:W-:-:S03]  /*43a0*/  IMAD.MOV.U32 R63, RZ, RZ, R89 ;  /* 0x000000ffff3f7224 */ /* 0x000fc600078e0059 */
[----:B------:R-:W5:Y:S04]  /*43b0*/  LDS.64 R96, [R218+UR7+0x880] ;  /* 0x00088007da607984 */ /* 0x000f680008000a00 */
[----:B------:R-:W-:Y:S01]  /*43c0*/  HMMA.16816.F32 R52, R60, R106, R52 ;  /* 0x0000006a3c34723c */ /* 0x000fe20000001834 */
[----:B0-----:R-:W-:Y:S01]  /*43d0*/  IMAD.MOV.U32 R60, RZ, RZ, R66 ;  /* 0x000000ffff3c7224 */ /* 0x001fe200078e0042 */
[----:B------:R-:W0:Y:S01]  /*43e0*/  LDS.64 R88, [R219+UR7+0x80] ;  /* 0x00008007db587984 */ /* 0x000e220008000a00 */
[----:B------:R-:W-:Y:S02]  /*43f0*/  IMAD.MOV.U32 R62, RZ, RZ, R82 ;  /* 0x000000ffff3e7224 */ /* 0x000fe400078e0052 */
[----:B-1----:R-:W-:Y:S01]  /*4400*/  IMAD.MOV.U32 R63, RZ, RZ, R84 ;  /* 0x000000ffff3f7224 */ /* 0x002fe200078e0054 */
[----:B------:R-:W1:Y:S01]  /*4410*/  LDS.64 R86, [R219+UR7+0x880] ;  /* 0x00088007db567984 */ /* 0x000e620008000a00 */
[----:B--2---:R-:W-:-:S07]  /*4420*/  IMAD.MOV.U32 R61, RZ, RZ, R64 ;  /* 0x000000ffff3d7224 */ /* 0x004fce00078e0040 */
[-C--:B------:R-:W-:Y:S01]  /*4430*/  HMMA.16816.F32 R48, R60, R98.reuse, R48 ;  /* 0x000000623c30723c */ /* 0x080fe20000001830 */
[----:B---3--:R-:W-:Y:S02]  /*4440*/  IMAD.MOV.U32 R60, RZ, RZ, R90 ;  /* 0x000000ffff3c7224 */ /* 0x008fe400078e005a */
[----:B----4-:R-:W-:Y:S02]  /*4450*/  IMAD.MOV.U32 R61, RZ, RZ, R92 ;  /* 0x000000ffff3d7224 */ /* 0x010fe400078e005c */
[----:B-----5:R-:W-:Y:S02]  /*4460*/  IMAD.MOV.U32 R62, RZ, RZ, R68 ;  /* 0x000000ffff3e7224 */ /* 0x020fe400078e0044 */
[----:B------:R-:W-:Y:S01]  /*4470*/  IMAD.MOV.U32 R63, RZ, RZ, R80 ;  /* 0x000000ffff3f7224 */ /* 0x000fe200078e0050 */
[----:B------:R-:W-:Y:S02]  /*4480*/  F2FP.F16.E4M3.UNPACK_B R105, R71.H1 ;  /* 0x00000047ff69723e */ /* 0x000fe400030006ff */
[----:B------:R-:W-:Y:S04]  /*4490*/  LDS.64 R70, [R218+UR7+0x1880] ;  /* 0x00188007da467984 */ /* 0x000fe80008000a00 */
[----:B------:R-:W-:Y:S01]  /*44a0*/  HMMA.16816.F32 R52, R60, R98, R52 ;  /* 0x000000623c34723c */ /* 0x000fe20000001834 */
[----:B------:R-:W2:Y:S01]  /*44b0*/  LDS.64 R98, [R219+UR7+0x1080] ;  /* 0x00108007db627984 */ /* 0x000ea20008000a00 */
[----:B------:R-:W-:-:S02]  /*44c0*/  IMAD.MOV.U32 R60, RZ, RZ, R67 ;  /* 0x000000ffff3c7224 */ /* 0x000fc400078e0043 */
[----:B------:R-:W-:Y:S01]  /*44d0*/  IMAD.MOV.U32 R62, RZ, RZ, R83 ;  /* 0x000000ffff3e7224 */ /* 0x000fe200078e0053 */
[----:B------:R-:W-:Y:S01]  /*44e0*/  F2FP.F16.E4M3.UNPACK_B R80, R72 ;  /* 0x00000048ff50723e */ /* 0x000fe200020006ff */
[----:B------:R-:W-:Y:S01]  /*44f0*/  IMAD.MOV.U32 R63, RZ, RZ, R85 ;  /* 0x000000ffff3f7224 */ /* 0x000fe200078e0055 */
[----:B------:R-:W-:Y:S01]  /*4500*/  LDS.64 R66, [R194+UR7+0x880] ;  /* 0x00088007c2427984 */ /* 0x000fe20008000a00 */
[----:B------:R-:W-:-:S03]  /*4510*/  IMAD.MOV.U32 R61, RZ, RZ, R65 ;  /* 0x000000ffff3d7224 */ /* 0x000fc600078e0041 */
[----:B------:R-:W3:Y:S04]  /*4520*/  LDS.64 R64, [R213+UR7+0x80] ;  /* 0x00008007d5407984 */ /* 0x000ee80008000a00 */
[----:B------:R-:W-:Y:S01]  /*4530*/  HMMA.16816.F32 R48, R60, R104, R48 ;  /* 0x000000683c30723c */ /* 0x000fe20000001830 */
[----:B------:R-:W-:Y:S01]  /*4540*/  IMAD.MOV.U32 R60, RZ, RZ, R91 ;  /* 0x000000ffff3c7224 */ /* 0x000fe200078e005b */
[----:B------:R-:W4:Y:S01]  /*4550*/  LDS.64 R84, [R213+UR7+0x880] ;  /* 0x00088007d5547984 */ /* 0x000f220008000a00 */
[----:B------:R-:W-:Y:S02]  /*4560*/  IMAD.MOV.U32 R61, RZ, RZ, R93 ;  /* 0x000000ffff3d7224 */ /* 0x000fe400078e005d */
[----:B------:R-:W-:Y:S01]  /*4570*/  IMAD.MOV.U32 R62, RZ, RZ, R69 ;  /* 0x000000ffff3e7224 */ /* 0x000fe200078e0045 */
[----:B------:R-:W-:Y:S01]  /*4580*/  LDS.64 R92, [R213+UR7+0x1080] ;  /* 0x00108007d55c7984 */ /* 0x000fe20008000a00 */
[----:B------:R-:W-:Y:S01]  /*4590*/  IMAD.MOV.U32 R63, RZ, RZ, R81 ;  /* 0x000000ffff3f7224 */ /* 0x000fe200078e0051 */
[----:B------:R-:W-:-:S02]  /*45a0*/  F2FP.F16.E4M3.UNPACK_B R81, R73 ;  /* 0x00000049ff51723e */ /* 0x000fc400020006ff */
[----:B------:R-:W5:Y:S04]  /*45b0*/  LDS.64 R68, [R194+UR7+0x80] ;  /* 0x00008007c2447984 */ /* 0x000f680008000a00 */
[----:B------:R-:W-:Y:S01]  /*45c0*/  HMMA.16816.F32 R52, R60, R104, R52 ;  /* 0x000000683c34723c */ /* 0x000fe20000001834 */
[----:B------:R-:W-:Y:S01]  /*45d0*/  IMAD.MOV.U32 R60, RZ, RZ, R94 ;  /* 0x000000ffff3c7224 */ /* 0x000fe200078e005e */
[----:B------:R-:W3:Y:S01]  /*45e0*/  LDS.64 R90, [R213+UR7+0x1880] ;  /* 0x00188007d55a7984 */ /* 0x000ee20008000a00 */
[----:B------:R-:W-:Y:S02]  /*45f0*/  IMAD.MOV.U32 R61, RZ, RZ, R96 ;  /* 0x000000ffff3d7224 */ /* 0x000fe400078e0060 */
[----:B0-----:R-:W-:Y:S01]  /*4600*/  IMAD.MOV.U32 R62, RZ, RZ, R88 ;  /* 0x000000ffff3e7224 */ /* 0x001fe200078e0058 */
[----:B------:R-:W-:Y:S01]  /*4610*/  LDS.64 R82, [R194+UR7+0x1880] ;  /* 0x00188007c2527984 */ /* 0x000fe20008000a00 */
[----:B-1----:R-:W-:-:S07]  /*4620*/  IMAD.MOV.U32 R63, RZ, RZ, R86 ;  /* 0x000000ffff3f7224 */ /* 0x002fce00078e0056 */
[----:B------:R-:W-:Y:S01]  /*4630*/  HMMA.16816.F32 R48, R60, R80, R48 ;  /* 0x000000503c30723c */ /* 0x000fe20000001830 */
[----:B------:R-:W-:Y:S02]  /*4640*/  IMAD.MOV.U32 R60, RZ, RZ, R102 ;  /* 0x000000ffff3c7224 */ /* 0x000fe400078e0066 */
[----:B--2---:R-:W-:Y:S02]  /*4650*/  IMAD.MOV.U32 R62, RZ, RZ, R98 ;  /* 0x000000ffff3e7224 */ /* 0x004fe400078e0062 */
[----:B------:R-:W-:Y:S02]  /*4660*/  IMAD.MOV.U32 R63, RZ, RZ, R100 ;  /* 0x000000ffff3f7224 */ /* 0x000fe400078e0064 */
[----:B------:R-:W-:-:S07]  /*4670*/  IMAD.MOV.U32 R61, RZ, RZ, R70 ;  /* 0x000000ffff3d7224 */ /* 0x000fce00078e0046 */
[----:B------:R-:W-:Y:S01]  /*4680*/  HMMA.16816.F32 R52, R60, R80, R52 ;  /* 0x000000503c34723c */ /* 0x000fe20000001834 */
[----:B------:R-:W0:Y:S01]  /*4690*/  LDS.64 R80, [R194+UR7+0x1080] ;  /* 0x00108007c2507984 */ /* 0x000e220008000a00 */
[----:B------:R-:W-:Y:S01]  /*46a0*/  F2FP.F16.E4M3.UNPACK_B R72, R72.H1 ;  /* 0x00000048ff48723e */ /* 0x000fe200030006ff */
[----:B------:R-:W-:Y:S01]  /*46b0*/  IMAD.MOV.U32 R60, RZ, RZ, R95 ;  /* 0x000000ffff3c7224 */ /* 0x000fe200078e005f */
[----:B------:R-:W-:Y:S01]  /*46c0*/  F2FP.F16.E4M3.UNPACK_B R73, R73.H1 ;  /* 0x00000049ff49723e */ /* 0x000fe200030006ff */
        /* <DEDUP_REMOVED lines=8> */
[----:B------:R-:W-:-:S06]  /*4750*/  F2FP.F16.E4M3.UNPACK_B R70, R74 ;  /* 0x0000004aff46723e */ /* 0x000fcc00020006ff */
[----:B------:R-:W-:Y:S01]  /*4760*/  HMMA.16816.F32 R52, R60, R72, R52 ;  /* 0x000000483c34723c */ /* 0x000fe20000001834 */
[----:B------:R-:W-:Y:S01]  /*4770*/  F2FP.F16.E4M3.UNPACK_B R71, R75 ;  /* 0x0000004bff47723e */ /* 0x000fe200020006ff */
[----:B---3--:R-:W-:Y:S02]  /*4780*/  IMAD.MOV.U32 R60, RZ, RZ, R64 ;  /* 0x000000ffff3c7224 */ /* 0x008fe400078e0040 */
[----:B----4-:R-:W-:Y:S02]  /*4790*/  IMAD.MOV.U32 R61, RZ, RZ, R84 ;  /* 0x000000ffff3d7224 */ /* 0x010fe400078e0054 */
[----:B-----5:R-:W-:Y:S02]  /*47a0*/  IMAD.MOV.U32 R62, RZ, RZ, R68 ;  /* 0x000000ffff3e7224 */ /* 0x020fe400078e0044 */
[----:B------:R-:W-:-:S07]  /*47b0*/  IMAD.MOV.U32 R63, RZ, RZ, R66 ;  /* 0x000000ffff3f7224 */ /* 0x000fce00078e0042 */
[----:B------:R-:W-:Y:S01]  /*47c0*/  HMMA.16816.F32 R48, R60, R70, R48 ;  /* 0x000000463c30723c */ /* 0x000fe20000001830 */
[----:B------:R-:W-:Y:S02]  /*47d0*/  IMAD.MOV.U32 R60, RZ, RZ, R92 ;  /* 0x000000ffff3c7224 */ /* 0x000fe400078e005c */
[----:B------:R-:W-:Y:S02]  /*47e0*/  IMAD.MOV.U32 R61, RZ, RZ, R90 ;  /* 0x000000ffff3d7224 */ /* 0x000fe400078e005a */
[----:B0-----:R-:W-:Y:S02]  /*47f0*/  IMAD.MOV.U32 R62, RZ, RZ, R80 ;  /* 0x000000ffff3e7224 */ /* 0x001fe400078e0050 */
[----:B------:R-:W-:Y:S01]  /*4800*/  IMAD.MOV.U32 R63, RZ, RZ, R82 ;  /* 0x000000ffff3f7224 */ /* 0x000fe200078e0052 */
[----:B------:R-:W-:-:S06]  /*4810*/  UIADD3 UR6, UPT, UPT, UR6, 0x80, URZ ;  /* 0x0000008006067890 */ /* 0x000fcc000fffe0ff */
[----:B------:R-:W-:Y:S01]  /*4820*/  HMMA.16816.F32 R52, R60, R70, R52 ;  /* 0x000000463c34723c */ /* 0x000fe20000001834 */
[----:B------:R-:W-:Y:S01]  /*4830*/  ISETP.LE.AND P2, PT, R207, UR6, PT ;  /* 0x00000006cf007c0c */ /* 0x000fe2000bf43270 */
[----:B------:R-:W-:Y:S01]  /*4840*/  IMAD.MOV.U32 R64, RZ, RZ, R65 ;  /* 0x000000ffff407224 */ /* 0x000fe200078e0041 */
[----:B------:R-:W-:Y:S01]  /*4850*/  F2FP.F16.E4M3.UNPACK_B R74, R74.H1 ;  /* 0x0000004aff4a723e */ /* 0x000fe200030006ff */
[----:B------:R-:W-:Y:S01]  /*4860*/  IMAD.MOV.U32 R65, RZ, RZ, R85 ;  /* 0x000000ffff417224 */ /* 0x000fe200078e0055 */
[----:B------:R-:W-:Y:S01]  /*4870*/  F2FP.F16.E4M3.UNPACK_B R75, R75.H1 ;  /* 0x0000004bff4b723e */ /* 0x000fe200030006ff */
[----:B------:R-:W-:Y:S02]  /*4880*/  IMAD.MOV.U32 R66, RZ, RZ, R69 ;  /* 0x000000ffff427224 */ /* 0x000fe400078e0045 */
[----:B------:R-:W-:Y:S02]  /*4890*/  IMAD.MOV.U32 R60, RZ, RZ, R93 ;  /* 0x000000ffff3c7224 */ /* 0x000fe400078e005d */
[----:B------:R-:W-:-:S02]  /*48a0*/  IMAD.MOV.U32 R61, RZ, RZ, R91 ;  /* 0x000000ffff3d7224 */ /* 0x000fc400078e005b */
[----:B------:R-:W-:Y:S02]  /*48b0*/  IMAD.MOV.U32 R62, RZ, RZ, R81 ;  /* 0x000000ffff3e7224 */ /* 0x000fe400078e0051 */
[----:B------:R-:W-:Y:S02]  /*48c0*/  IMAD.MOV.U32 R63, RZ, RZ, R83 ;  /* 0x000000ffff3f7224 */ /* 0x000fe400078e0053 */
[----:B------:R-:W-:Y:S01]  /*48d0*/  FFMA2 R56, R216.F32x2.HI_LO, R58.F32x2.HI_LO, R56.F32x2.HI_LO ;  /* 0x0000003ad8387249 */ /* 0x000fe20000000038 */
[----:B------:R-:W-:Y:S01]  /*48e0*/  HMMA.16816.F32 R48, R64, R74, R48 ;  /* 0x0000004a4030723c */ /* 0x000fe20000001830 */
[----:B------:R-:W-:Y:S01]  /*48f0*/  FFMA2 R76, R214.F32x2.HI_LO, R78.F32x2.HI_LO, R76.F32x2.HI_LO ;  /* 0x0000004ed64c7249 */ /* 0x000fe2000000004c */
[----:B------:R-:W-:Y:S02]  /*4900*/  ULEA UR4, UR16, UR4, 0x7 ;  /* 0x0000000410047291 */ /* 0x000fe4000f8e38ff */
[----:B------:R-:W-:Y:S01]  /*4910*/  ULEA UR5, UR15, UR5, 0x7 ;  /* 0x000000050f057291 */ /* 0x000fe2000f8e38ff */
[----:B------:R-:W-:-:S03]  /*4920*/  IMAD.MOV.U32 R220, RZ, RZ, R111 ;  /* 0x000000ffffdc7224 */ /* 0x000fc600078e006f */
[----:B------:R-:W-:Y:S01]  /*4930*/  HMMA.16816.F32 R52, R60, R74, R52 ;  /* 0x0000004a3c34723c */ /* 0x000fe20000001834 */
[----:B------:R-:W-:Y:S02]  /*4940*/  IMAD.MOV.U32 R219, RZ, RZ, R110 ;  /* 0x000000ffffdb7224 */ /* 0x000fe400078e006e */
[----:B------:R-:W-:Y:S02]  /*4950*/  IMAD.MOV.U32 R218, RZ, RZ, R109 ;  /* 0x000000ffffda7224 */ /* 0x000fe400078e006d */
[----:B------:R-:W-:Y:S02]  /*4960*/  IMAD.MOV.U32 R213, RZ, RZ, R108 ;  /* 0x000000ffffd57224 */ /* 0x000fe400078e006c */
[----:B------:R-:W-:Y:S02]  /*4970*/  IMAD.MOV.U32 R216, RZ, RZ, R56 ;  /* 0x000000ffffd87224 */ /* 0x000fe400078e0038 */
[----:B------:R-:W-:Y:S02]  /*4980*/  IMAD.MOV.U32 R217, RZ, RZ, R57 ;  /* 0x000000ffffd97224 */ /* 0x000fe400078e0039 */
[----:B------:R-:W-:-:S02]  /*4990*/  IMAD.MOV.U32 R214, RZ, RZ, R76 ;  /* 0x000000ffffd67224 */ /* 0x000fc400078e004c */
[----:B------:R-:W-:Y:S01]  /*49a0*/  IMAD.MOV.U32 R215, RZ, RZ, R77 ;  /* 0x000000ffffd77224 */ /* 0x000fe200078e004d */
[----:B------:R-:W-:Y:S06]  /*49b0*/  @!P2 BRA `(.L_x_9) ;  /* 0xffffffcc0078a947 */ /* 0x000fec000383ffff */
.L_x_0:
[C---:B------:R-:W-:Y:S01]  /*49c0*/  FSETP.GT.AND P2, PT, |R216|.reuse, 8.50705917302346158658e+37, PT ;  /* 0x7e800000d800780b */ /* 0x040fe20003f44200 */
[C---:B------:R-:W-:Y:S01]  /*49d0*/  FMUL R0, R216.reuse, 8388608 ;  /* 0x4b000000d8007820 */ /* 0x040fe20000400000 */
[C---:B------:R-:W-:Y:S01]  /*49e0*/  FSETP.GEU.AND P4, PT, |R216|.reuse, 1.175494350822287508e-38, PT ;  /* 0x00800000d800780b */ /* 0x040fe20003f8e200 */
[----:B------:R-:W-:Y:S01]  /*49f0*/  IMAD.SHL.U32 R209, R209, 0x2, RZ ;  /* 0x00000002d1d17824 */ /* 0x000fe200078e00ff */
[----:B------:R-:W-:Y:S01]  /*4a00*/  FSETP.GEU.AND P5, PT, R216, 1.175494350822287508e-38, PT ;  /* 0x00800000d800780b */ /* 0x000fe20003fae000 */
[----:B------:R-:W-:Y:S01]  /*4a10*/  BAR.SYNC.DEFER_BLOCKING 0x0 ;  /* 0x0000000000007b1d */ /* 0x000fe20000010000 */
[C---:B------:R-:W-:Y:S02]  /*4a20*/  LOP3.LUT R4, R193.reuse, 0x3f, RZ, 0xc0, !PT ;  /* 0x0000003fc1047812 */ /* 0x040fe400078ec0ff */
[----:B------:R-:W-:Y:S02]  /*4a30*/  LOP3.LUT R21, R193, 0x18, RZ, 0xc0, !PT ;  /* 0x00000018c1157812 */ /* 0x000fe400078ec0ff */
[C---:B------:R-:W-:Y:S01]  /*4a40*/  FSETP.GT.AND P3, PT, |R217|.reuse, 8.50705917302346158658e+37, PT ;  /* 0x7e800000d900780b */ /* 0x040fe20003f64200 */
[----:B------:R-:W0:Y:S01]  /*4a50*/  LDCU.64 UR8, c[0x0][0x3e0] ;  /* 0x00007c00ff0877ac */ /* 0x000e220008000a00 */
[----:B------:R-:W-:Y:S01]  /*4a60*/  FSEL R23, R0, R216, !P5 ;  /* 0x000000d800177208 */ /* 0x000fe20006800000 */
[C---:B------:R-:W-:Y:S01]  /*4a70*/  FMUL R0, R217.reuse, 8388608 ;  /* 0x4b000000d9007820 */ /* 0x040fe20000400000 */
[----:B------:R-:W-:Y:S01]  /*4a80*/  FSETP.GEU.AND P1, PT, R217, 1.175494350822287508e-38, PT ;  /* 0x00800000d900780b */ /* 0x000fe20003f2e000 */
[----:B------:R-:W-:Y:S01]  /*4a90*/  IMAD R5, R21, 0x10, R4 ;  /* 0x0000001015057824 */ /* 0x000fe200078e0204 */
[----:B------:R-:W-:Y:S01]  /*4aa0*/  FSETP.GEU.AND P6, PT, |R217|, 1.175494350822287508e-38, PT ;  /* 0x00800000d900780b */ /* 0x000fe20003fce200 */
[----:B------:R-:W-:Y:S01]  /*4ab0*/  @P2 FMUL R216, R216, 0.25 ;  /* 0x3e800000d8d82820 */ /* 0x000fe20000400000 */
[----:B------:R-:W-:Y:S01]  /*4ac0*/  LOP3.LUT R6, R193, 0xc0, RZ, 0xc0, !PT ;  /* 0x000000c0c1067812 */ /* 0x000fe200078ec0ff */
[----:B------:R-:W-:Y:S01]  /*4ad0*/  @P2 FMUL R49, R49, 0.25 ;  /* 0x3e80000031312820 */ /* 0x000fe20000400000 */
[----:B------:R-:W-:Y:S01]  /*4ae0*/  @P2 FMUL R48, R48, 0.25 ;  /* 0x3e80000030302820 */ /* 0x000fe20000400000 */
[----:B------:R-:W-:Y:S01]  /*4af0*/  FSETP.GT.AND P2, PT, |R215|, 8.50705917302346158658e+37, PT ;  /* 0x7e800000d700780b */ /* 0x000fe20003f44200 */
[----:B------:R-:W-:Y:S01]  /*4b00*/  IMAD.SHL.U32 R5, R5, 0x4, RZ ;  /* 0x0000000405057824 */ /* 0x000fe200078e00ff */
[----:B------:R-:W-:Y:S01]  /*4b10*/  FSEL R24, R0, R217, !P1 ;  /* 0x000000d900187208 */ /* 0x000fe20004800000 */
[----:B------:R-:W-:Y:S01]  /*4b20*/  @!P4 FMUL R216, R216, 16777216 ;  /* 0x4b800000d8d8c820 */ /* 0x000fe20000400000 */
[----:B------:R-:W-:Y:S01]  /*4b30*/  SHF.R.U32.HI R0, RZ, 0x1, R6 ;  /* 0x00000001ff007819 */ /* 0x000fe20000011606 */
[----:B------:R-:W-:Y:S01]  /*4b40*/  @!P4 FMUL R49, R49, 16777216 ;  /* 0x4b8000003131c820 */ /* 0x000fe20000400000 */
[----:B------:R-:W-:Y:S01]  /*4b50*/  @!P4 FMUL R48, R48, 16777216 ;  /* 0x4b8000003030c820 */ /* 0x000fe20000400000 */
[----:B------:R-:W-:Y:S01]  /*4b60*/  FSETP.GEU.AND P4, PT, |R215|, 1.175494350822287508e-38, PT ;  /* 0x00800000d700780b */ /* 0x000fe20003f8e200 */
[----:B------:R-:W-:Y:S01]  /*4b70*/  @P3 FMUL R217, R217, 0.25 ;  /* 0x3e800000d9d93820 */ /* 0x000fe20000400000 */
[--C-:B------:R-:W-:Y:S01]  /*4b80*/  SHF.R.U32.HI R2, RZ, 0x5, R193.reuse ;  /* 0x00000005ff027819 */ /* 0x100fe200000116c1 */
[----:B------:R-:W-:Y:S01]  /*4b90*/  @P3 FMUL R51, R51, 0.25 ;  /* 0x3e80000033333820 */ /* 0x000fe20000400000 */
[----:B------:R-:W-:Y:S01]  /*4ba0*/  LOP3.LUT R22, R5, R0, RZ, 0x3c, !PT ;  /* 0x0000000005167212 */ /* 0x000fe200078e3cff */
[----:B------:R-:W-:Y:S01]  /*4bb0*/  @P3 FMUL R50, R50, 0.25 ;  /* 0x3e80000032323820 */ /* 0x000fe20000400000 */
[C---:B------:R-:W-:Y:S01]  /*4bc0*/  FMUL R0, R215.reuse, 8388608 ;  /* 0x4b000000d7007820 */ /* 0x040fe20000400000 */
[----:B------:R-:W-:Y:S01]  /*4bd0*/  FSETP.GEU.AND P3, PT, R215, 1.175494350822287508e-38, PT ;  /* 0x00800000d700780b */ /* 0x000fe20003f6e000 */
[----:B------:R-:W-:Y:S01]  /*4be0*/  @!P6 FMUL R217, R217, 16777216 ;  /* 0x4b800000d9d9e820 */ /* 0x000fe20000400000 */
[----:B------:R-:W-:Y:S01]  /*4bf0*/  SGXT.U32 R2, R2, 0x2 ;  /* 0x000000020202781a */ /* 0x000fe20000000000 */
[----:B------:R-:W1:Y:S01]  /*4c00*/  MUFU.RCP R3, R216 ;  /* 0x000000d800037308 */ /* 0x000e620000001000 */
[----:B------:R-:W-:Y:S01]  /*4c10*/  LOP3.LUT R208, R208, 0x1c, R193, 0xf8, !PT ;  /* 0x0000001cd0d07812 */ /* 0x000fe200078ef8c1 */
[----:B------:R-:W-:Y:S01]  /*4c20*/  @!P6 FMUL R51, R51, 16777216 ;  /* 0x4b8000003333e820 */ /* 0x000fe20000400000 */
[----:B------:R-:W-:Y:S01]  /*4c30*/  FSEL R26, R0, R215, !P3 ;  /* 0x000000d7001a7208 */ /* 0x000fe20005800000 */
[----:B------:R-:W-:Y:S01]  /*4c40*/  @P2 FMUL R215, R215, 0.25 ;  /* 0x3e800000d7d72820 */ /* 0x000fe20000400000 */
[----:B------:R-:W-:Y:S01]  /*4c50*/  LOP3.LUT R208, R208, R2, R209, 0xfe, !PT ;  /* 0x00000002d0d07212 */ /* 0x000fe200078efed1 */
[----:B------:R-:W-:Y:S01]  /*4c60*/  @!P6 FMUL R50, R50, 16777216 ;  /* 0x4b8000003232e820 */ /* 0x000fe20000400000 */
[----:B------:R-:W-:Y:S01]  /*4c70*/  FSEL R4, RZ, -23, P1 ;  /* 0xc1b80000ff047808 */ /* 0x000fe20000800000 */
[----:B------:R-:W2:Y:S01]  /*4c80*/  MUFU.RCP R2, R217 ;  /* 0x000000d900027308 */ /* 0x000ea20000001000 */
[----:B------:R-:W-:Y:S01]  /*4c90*/  @!P4 FMUL R215, R215, 16777216 ;  /* 0x4b800000d7d7c820 */ /* 0x000fe20000400000 */
[C---:B------:R-:W-:Y:S01]  /*4ca0*/  FMUL R5, R214.reuse, 8388608 ;  /* 0x4b000000d6057820 */ /* 0x040fe20000400000 */
[----:B------:R-:W-:Y:S01]  /*4cb0*/  FSETP.GEU.AND P1, PT, R214, 1.175494350822287508e-38, PT ;  /* 0x00800000d600780b */ /* 0x000fe20003f2e000 */
[----:B------:R-:W-:Y:S01]  /*4cc0*/  @P2 FMUL R55, R55, 0.25 ;  /* 0x3e80000037372820 */ /* 0x000fe20000400000 */
[----:B------:R-:W-:Y:S01]  /*4cd0*/  @P2 FMUL R54, R54, 0.25 ;  /* 0x3e80000036362820 */ /* 0x000fe20000400000 */
[----:B------:R-:W-:Y:S01]  /*4ce0*/  FSETP.GT.AND P6, PT, |R214|, 8.50705917302346158658e+37, PT ;  /* 0x7e800000d600780b */ /* 0x000fe20003fc4200 */
[----:B------:R-:W-:Y:S01]  /*4cf0*/  VIADD R8, R26, 0xc0cafb0d ;  /* 0xc0cafb0d1a087836 */ /* 0x000fe20000000000 */
[----:B------:R-:W3:Y:S01]  /*4d00*/  MUFU.RCP R6, R215 ;  /* 0x000000d700067308 */ /* 0x000ee20000001000 */
[----:B------:R-:W-:Y:S01]  /*4d10*/  FSEL R0, RZ, -23, P5 ;  /* 0xc1b80000ff007808 */ /* 0x000fe20002800000 */
[----:B------:R-:W-:Y:S01]  /*4d20*/  @!P4 FMUL R55, R55, 16777216 ;  /* 0x4b8000003737c820 */ /* 0x000fe20000400000 */
[----:B------:R-:W-:Y:S01]  /*4d30*/  FSEL R25, R5, R214, !P1 ;  /* 0x000000d605197208 */ /* 0x000fe20004800000 */
[----:B------:R-:W-:Y:S01]  /*4d40*/  @!P4 FMUL R54, R54, 16777216 ;  /* 0x4b8000003636c820 */ /* 0x000fe20000400000 */
[C---:B-1----:R-:W-:Y:S01]  /*4d50*/  FMUL R18, R3.reuse, R49 ;  /* 0x0000003103127220 */ /* 0x042fe20000400000 */
[----:B------:R-:W-:Y:S01]  /*4d60*/  FMUL R19, R3, R48 ;  /* 0x0000003003137220 */ /* 0x000fe20000400000 */
[----:B------:R-:W-:Y:S01]  /*4d70*/  FSETP.GEU.AND P5, PT, |R214|, 1.175494350822287508e-38, PT ;  /* 0x00800000d600780b */ /* 0x000fe20003fae200 */
[----:B------:R-:W-:-:S02]  /*4d80*/  VIADD R3, R24, 0xc0cafb0d ;  /* 0xc0cafb0d18037836 */ /* 0x000fc40000000000 */
[C---:B--2---:R-:W-:Y:S01]  /*4d90*/  FMUL R16, R2.reuse, R51 ;  /* 0x0000003302107220 */ /* 0x044fe20000400000 */
[----:B------:R-:W-:Y:S01]  /*4da0*/  FMUL R17, R2, R50 ;  /* 0x0000003202117220 */ /* 0x000fe20000400000 */
[----:B------:R-:W-:Y:S02]  /*4db0*/  VIADD R2, R23, 0xc0cafb0d ;  /* 0xc0cafb0d17027836 */ /* 0x000fe40000000000 */
[----:B------:R-:W-:Y:S01]  /*4dc0*/  @P6 FMUL R214, R214, 0.25 ;  /* 0x3e800000d6d66820 */ /* 0x000fe20000400000 */
[----:B------:R-:W-:Y:S01]  /*4dd0*/  LOP3.LUT R5, R3, 0xff800000, RZ, 0xc0, !PT ;  /* 0xff80000003057812 */ /* 0x000fe200078ec0ff */
[----:B------:R-:W-:Y:S01]  /*4de0*/  @P6 FMUL R53, R53, 0.25 ;  /* 0x3e80000035356820 */ /* 0x000fe20000400000 */
[----:B------:R-:W-:Y:S01]  /*4df0*/  LOP3.LUT R9, R8, 0xff800000, RZ, 0xc0, !PT ;  /* 0xff80000008097812 */ /* 0x000fe200078ec0ff */
[----:B------:R-:W-:Y:S01]  /*4e00*/  @P6 FMUL R52, R52, 0.25 ;  /* 0x3e80000034346820 */ /* 0x000fe20000400000 */
[----:B------:R-:W-:Y:S01]  /*4e10*/  LOP3.LUT R2, R2, 0xff800000, RZ, 0xc0, !PT ;  /* 0xff80000002027812 */ /* 0x000fe200078ec0ff */
[C---:B---3--:R-:W-:Y:S01]  /*4e20*/  FMUL R12, R6.reuse, R55 ;  /* 0x00000037060c7220 */ /* 0x048fe20000400000 */
[----:B------:R-:W-:Y:S01]  /*4e30*/  FMUL R13, R6, R54 ;  /* 0x00000036060d7220 */ /* 0x000fe20000400000 */
[----:B------:R-:W-:Y:S01]  /*4e40*/  VIADD R6, R25, 0xc0cafb0d ;  /* 0xc0cafb0d19067836 */ /* 0x000fe20000000000 */
[----:B------:R-:W-:Y:S01]  /*4e50*/  I2FP.F32.S32 R3, R2 ;  /* 0x0000000200037245 */ /* 0x000fe20000201400 */
[----:B------:R-:W-:Y:S01]  /*4e60*/  @!P5 FMUL R214, R214, 16777216 ;  /* 0x4b800000d6d6d820 */ /* 0x000fe20000400000 */
[----:B------:R-:W-:Y:S01]  /*4e70*/  F2FP.SATFINITE.E4M3.F32.PACK_AB_MERGE_C R18, R18, R19, RZ ;  /* 0x000000131212723e */ /* 0x000fe200048070ff */
[----:B------:R-:W-:Y:S01]  /*4e80*/  IMAD.IADD R2, R23, 0x1, -R2 ;  /* 0x0000000117027824 */ /* 0x000fe200078e0a02 */
[----:B------:R-:W-:Y:S01]  /*4e90*/  LOP3.LUT R6, R6, 0xff800000, RZ, 0xc0, !PT ;  /* 0xff80000006067812 */ /* 0x000fe200078ec0ff */
[----:B------:R-:W-:Y:S01]  /*4ea0*/  FFMA.FTZ R0, R3, 1.1920928955078125e-07, R0 ;  /* 0x3400000003007823 */ /* 0x000fe20000010000 */
[----:B------:R-:W-:Y:S01]  /*4eb0*/  FSEL R3, RZ, -23, P1 ;  /* 0xc1b80000ff037808 */ /* 0x000fe20000800000 */
[----:B------:R-:W1:Y:S01]  /*4ec0*/  MUFU.RCP R11, R214 ;  /* 0x000000d6000b7308 */ /* 0x000e620000001000 */
[----:B------:R-:W-:Y:S01]  /*4ed0*/  I2FP.F32.S32 R8, R6 ;  /* 0x0000000600087245 */ /* 0x000fe20000201400 */
[----:B------:R2:W-:Y:S01]  /*4ee0*/  STS.U8 [R208+UR7], R18 ;  /* 0x00000012d0007988 */ /* 0x0005e20008000007 */
[----:B------:R-:W-:Y:S01]  /*4ef0*/  I2FP.F32.S32 R7, R5 ;  /* 0x0000000500077245 */ /* 0x000fe20000201400 */
[----:B------:R-:W-:Y:S01]  /*4f00*/  FADD R2, R2, -1 ;  /* 0xbf80000002027421 */ /* 0x000fe20000000000 */
[----:B------:R-:W-:-:S02]  /*4f10*/  IMAD.IADD R5, R24, 0x1, -R5 ;  /* 0x0000000118057824 */ /* 0x000fc400078e0a05 */
[----:B------:R-:W-:Y:S01]  /*4f20*/  FFMA.FTZ R8, R8, 1.1920928955078125e-07, R3 ;  /* 0x3400000008087823 */ /* 0x000fe20000010003 */
[----:B------:R-:W-:Y:S01]  /*4f30*/  LOP3.LUT R3, R18, 0xffff, RZ, 0xc0, !PT ;  /* 0x0000ffff12037812 */ /* 0x000fe200078ec0ff */
[----:B------:R-:W-:Y:S01]  /*4f40*/  FFMA.FTZ R4, R7, 1.1920928955078125e-07, R4 ;  /* 0x3400000007047823 */ /* 0x000fe20000010004 */
[----:B------:R-:W-:Y:S01]  /*4f50*/  FSEL R7, RZ, -23, P3 ;  /* 0xc1b80000ff077808 */ /* 0x000fe20001800000 */
[----:B------:R-:W-:Y:S01]  /*4f60*/  @!P5 FMUL R53, R53, 16777216 ;  /* 0x4b8000003535d820 */ /* 0x000fe20000400000 */
[----:B------:R-:W-:Y:S01]  /*4f70*/  SHF.R.U32.HI R3, RZ, 0x8, R3 ;  /* 0x00000008ff037819 */ /* 0x000fe20000011603 */
[----:B--2---:R-:W-:Y:S02]  /*4f80*/  IMAD.MOV.U32 R18, RZ, RZ, 0x3dc6b27f ;  /* 0x3dc6b27fff127424 */ /* 0x004fe400078e00ff */
[----:B------:R-:W-:Y:S01]  /*4f90*/  @!P5 FMUL R52, R52, 16777216 ;  /* 0x4b8000003434d820 */ /* 0x000fe20000400000 */
[----:B------:R-:W-:Y:S01]  /*4fa0*/  I2FP.F32.S32 R10, R9 ;  /* 0x00000009000a7245 */ /* 0x000fe20000201400 */
[----:B------:R-:W-:Y:S01]  /*4fb0*/  FADD R5, R5, -1 ;  /* 0xbf80000005057421 */ /* 0x000fe20000000000 */
[----:B------:R2:W-:Y:S01]  /*4fc0*/  STS.U8 [R208+UR7+0x80], R3 ;  /* 0x00008003d0007988 */ /* 0x0005e20008000007 */
[C---:B-1----:R-:W-:Y:S01]  /*4fd0*/  FMUL R14, R11.reuse, R53 ;  /* 0x000000350b0e7220 */ /* 0x042fe20000400000 */
[----:B------:R-:W-:Y:S01]  /*4fe0*/  FMUL R15, R11, R52 ;  /* 0x000000340b0f7220 */ /* 0x000fe20000400000 */
[----:B------:R-:W-:Y:S01]  /*4ff0*/  FFMA.FTZ R11, R10, 1.1920928955078125e-07, R7 ;  /* 0x340000000a0b7823 */ /* 0x000fe20000010007 */
[----:B------:R-:W-:Y:S01]  /*5000*/  F2FP.SATFINITE.E4M3.F32.PACK_AB_MERGE_C R16, R16, R17, RZ ;  /* 0x000000111010723e */ /* 0x000fe200048070ff */
[----:B------:R-:W-:-:S02]  /*5010*/  IMAD.IADD R7, R25, 0x1, -R6 ;  /* 0x0000000119077824 */ /* 0x000fc400078e0a06 */
[CC--:B------:R-:W-:Y:S01]  /*5020*/  FFMA.FTZ R6, R5.reuse, R18.reuse, -0.16845393180847167969 ;  /* 0xbe2c7f3005067423 */ /* 0x0c0fe20000010012 */
[----:B------:R-:W-:Y:S01]  /*5030*/  F2FP.SATFINITE.E4M3.F32.PACK_AB_MERGE_C R14, R14, R15, RZ ;  /* 0x0000000f0e0e723e */ /* 0x000fe200048070ff */
[----:B------:R-:W-:Y:S01]  /*5040*/  IMAD.IADD R9, R26, 0x1, -R9 ;  /* 0x000000011a097824 */ /* 0x000fe200078e0a09 */
[----:B------:R-:W-:Y:S01]  /*5050*/  LOP3.LUT R10, R16, 0xffff, RZ, 0xc0, !PT ;  /* 0x0000ffff100a7812 */ /* 0x000fe200078ec0ff */
[----:B--2---:R-:W-:Y:S01]  /*5060*/  FFMA.FTZ R3, R2, R18, -0.16845393180847167969 ;  /* 0xbe2c7f3002037423 */ /* 0x004fe20000010012 */
[----:B------:R-:W-:Y:S01]  /*5070*/  F2FP.SATFINITE.E4M3.F32.PACK_AB_MERGE_C R13, R12, R13, RZ ;  /* 0x0000000d0c0d723e */ /* 0x000fe200048070ff */
[----:B------:R-:W-:Y:S01]  /*5080*/  FFMA.FTZ R6, R5, R6, 0.1716887056827545166 ;  /* 0x3e2fcf2a05067423 */ /* 0x000fe20000010006 */
[----:B------:R-:W-:Y:S01]  /*5090*/  LOP3.LUT R17, R208, 0x20, RZ, 0x3c, !PT ;  /* 0x00000020d0117812 */ /* 0x000fe200078e3cff */
[----:B------:R-:W-:Y:S01]  /*50a0*/  FFMA.FTZ R3, R2, R3, 0.1716887056827545166 ;  /* 0x3e2fcf2a02037423 */ /* 0x000fe20000010003 */
[----:B------:R-:W-:Y:S01]  /*50b0*/  LOP3.LUT R12, R14, 0xffff, RZ, 0xc0, !PT ;  /* 0x0000ffff0e0c7812 */ /* 0x000fe200078ec0ff */
[----:B------:R-:W-:Y:S01]  /*50c0*/  FADD R7, R7, -1 ;  /* 0xbf80000007077421 */ /* 0x000fe20000000000 */
[----:B------:R-:W-:Y:S01]  /*50d0*/  SHF.R.U32.HI R10, RZ, 0x8, R10 ;  /* 0x00000008ff0a7819 */ /* 0x000fe2000001160a */
[----:B------:R-:W-:Y:S01]  /*50e0*/  FFMA.FTZ R3, R2, R3, -0.17900948226451873779 ;  /* 0xbe374e4302037423 */ /* 0x000fe20000010003 */
[----:B------:R-:W-:Y:S01]  /*50f0*/  LOP3.LUT R15, R13, 0xffff, RZ, 0xc0, !PT ;  /* 0x0000ffff0d0f7812 */ /* 0x000fe200078ec0ff */
[----:B------:R-:W-:Y:S01]  /*5100*/  FFMA.FTZ R6, R5, R6, -0.17900948226451873779 ;  /* 0xbe374e4305067423 */ /* 0x000fe20000010006 */
[----:B------:R-:W-:Y:S01]  /*5110*/  LOP3.LUT R19, R208, 0x40, RZ, 0x3c, !PT ;  /* 0x00000040d0137812 */ /* 0x000fe200078e3cff */
[----:B------:R-:W-:Y:S01]  /*5120*/  FFMA.FTZ R3, R2, R3, 0.20512372255325317383 ;  /* 0x3e520bf402037423 */ /* 0x000fe20000010003 */
[----:B------:R-:W-:Y:S01]  /*5130*/  SHF.R.U32.HI R12, RZ, 0x8, R12 ;  /* 0x00000008ff0c7819 */ /* 0x000fe2000001160c */
[----:B------:R1:W-:Y:S01]  /*5140*/  STS.U8 [R17+UR7+0x280], R10 ;  /* 0x0002800a11007988 */ /* 0x0003e20008000007 */
[----:B------:R-:W-:Y:S01]  /*5150*/  LOP3.LUT R20, R208, 0x60, RZ, 0x3c, !PT ;  /* 0x00000060d0147812 */ /* 0x000fe200078e3cff */
[C---:B------:R-:W-:Y:S01]  /*5160*/  FFMA.FTZ R3, R2.reuse, R3, -0.24046532809734344482 ;  /* 0xbe763c8b02037423 */ /* 0x040fe20000010003 */
[----:B------:R-:W-:Y:S01]  /*5170*/  SHF.R.U32.HI R15, RZ, 0x8, R15 ;  /* 0x00000008ff0f7819 */ /* 0x000fe2000001160f */
[----:B------:R-:W-:Y:S01]  /*5180*/  FADD R9, R9, -1 ;  /* 0xbf80000009097421 */ /* 0x000fe20000000000 */
[----:B------:R-:W-:Y:S01]  /*5190*/  FFMA.FTZ R6, R5, R6, 0.20512372255325317383 ;  /* 0x3e520bf405067423 */ /* 0x000fe20000010006 */
[C---:B------:R-:W-:Y:S01]  /*51a0*/  FFMA.FTZ R3, R2.reuse, R3, 0.28857114911079406738 ;  /* 0x3e93bf9902037423 */ /* 0x040fe20000010003 */
[----:B------:R-:W-:Y:S01]  /*51b0*/  STS.U8 [R17+UR7+0x200], R16 ;  /* 0x0002001011007988 */ /* 0x000fe20008000007 */
[----:B------:R-:W-:Y:S01]  /*51c0*/  ISETP.GE.U32.AND P4, PT, R23, 0x7f800000, PT ;  /* 0x7f8000001700780c */ /* 0x000fe20003f86070 */
[----:B------:R-:W-:Y:S01]  /*51d0*/  FFMA.FTZ R6, R5, R6, -0.24046532809734344482 ;  /* 0xbe763c8b05067423 */ /* 0x000fe20000010006 */
[----:B-1----:R-:W-:Y:S01]  /*51e0*/  FFMA.FTZ R10, R7, R18, -0.16845393180847167969 ;  /* 0xbe2c7f30070a7423 */ /* 0x002fe20000010012 */
[----:B------:R1:W-:Y:S01]  /*51f0*/  STS.U8 [R19+UR7+0x480], R12 ;  /* 0x0004800c13007988 */ /* 0x0003e20008000007 */
[C---:B------:R-:W-:Y:S01]  /*5200*/  FFMA.FTZ R3, R2.reuse, R3, -0.36067417263984680176 ;  /* 0xbeb8aa4902037423 */ /* 0x040fe20000010003 */
[----:B------:R-:W-:Y:S01]  /*5210*/  FFMA.FTZ R6, R5, R6, 0.28857114911079406738 ;  /* 0x3e93bf9905067423 */ /* 0x000fe20000010006 */
[----:B------:R-:W-:Y:S01]  /*5220*/  FFMA.FTZ R10, R7, R10, 0.1716887056827545166 ;  /* 0x3e2fcf2a070a7423 */ /* 0x000fe2000001000a */
[----:B------:R2:W-:Y:S01]  /*5230*/  STS.U8 [R19+UR7+0x400], R14 ;  /* 0x0004000e13007988 */ /* 0x0005e20008000007 */
[C---:B------:R-:W-:Y:S01]  /*5240*/  FFMA.FTZ R3, R2.reuse, R3, 0.48089820146560668945 ;  /* 0x3ef6384a02037423 */ /* 0x040fe20000010003 */
[----:B------:R-:W-:Y:S01]  /*5250*/  FFMA.FTZ R6, R5, R6, -0.36067417263984680176 ;  /* 0xbeb8aa4905067423 */ /* 0x000fe20000010006 */
[----:B------:R-:W-:Y:S01]  /*5260*/  FFMA.FTZ R10, R7, R10, -0.17900948226451873779 ;  /* 0xbe374e43070a7423 */ /* 0x000fe2000001000a */
[----:B------:R-:W-:Y:S01]  /*5270*/  STS.U8 [R20+UR7+0x600], R13 ;  /* 0x0006000d14007988 */ /* 0x000fe20008000007 */
[C---:B------:R-:W-:Y:S01]  /*5280*/  FFMA.FTZ R3, R2.reuse, R3, -0.72134751081466674805 ;  /* 0xbf38aa3b02037423 */ /* 0x040fe20000010003 */
[----:B-1----:R-:W-:Y:S01]  /*5290*/  FFMA.FTZ R12, R9, R18, -0.16845393180847167969 ;  /* 0xbe2c7f30090c7423 */ /* 0x002fe20000010012 */
[----:B------:R-:W-:Y:S01]  /*52a0*/  FFMA.FTZ R10, R7, R10, 0.20512372255325317383 ;  /* 0x3e520bf4070a7423 */ /* 0x000fe2000001000a */
[----:B------:R1:W-:Y:S01]  /*52b0*/  STS.U8 [R20+UR7+0x680], R15 ;  /* 0x0006800f14007988 */ /* 0x0003e20008000007 */
[----:B------:R-:W-:Y:S01]  /*52c0*/  FFMA.FTZ R6, R5, R6, 0.48089820146560668945 ;  /* 0x3ef6384a05067423 */ /* 0x000fe20000010006 */
[----:B------:R-:W-:Y:S01]  /*52d0*/  FFMA.FTZ R12, R9, R12, 0.1716887056827545166 ;  /* 0x3e2fcf2a090c7423 */ /* 0x000fe2000001000c */
[----:B------:R-:W-:Y:S01]  /*52e0*/  FFMA.FTZ R10, R7, R10, -0.24046532809734344482 ;  /* 0xbe763c8b070a7423 */ /* 0x000fe2000001000a */
[C---:B------:R-:W-:Y:S01]  /*52f0*/  FMUL R3, R2.reuse, R3 ;  /* 0x0000000302037220 */ /* 0x040fe20000400000 */
[----:B------:R-:W-:Y:S01]  /*5300*/  FFMA.FTZ R6, R5, R6, -0.72134751081466674805 ;  /* 0xbf38aa3b05067423 */ /* 0x000fe20000010006 */
[----:B------:R-:W-:Y:S01]  /*5310*/  FFMA.FTZ R12, R9, R12, -0.17900948226451873779 ;  /* 0xbe374e43090c7423 */ /* 0x000fe2000001000c */
[----:B------:R-:W-:Y:S01]  /*5320*/  FFMA.FTZ R10, R7, R10, 0.28857114911079406738 ;  /* 0x3e93bf99070a7423 */ /* 0x000fe2000001000a */
[----:B------:R-:W-:Y:S01]  /*5330*/  FMUL R3, R2, R3 ;  /* 0x0000000302037220 */ /* 0x000fe20000400000 */
[----:B------:R-:W-:Y:S01]  /*5340*/  ISETP.GE.U32.AND P5, PT, R24, 0x7f800000, PT ;  /* 0x7f8000001800780c */ /* 0x000fe20003fa6070 */
[----:B------:R-:W-:Y:S01]  /*5350*/  FFMA.FTZ R12, R9, R12, 0.20512372255325317383 ;  /* 0x3e520bf4090c7423 */ /* 0x000fe2000001000c */
[----:B--2---:R-:W2:Y:S01]  /*5360*/  LDC R14, c[0x0][0x3e8] ;  /* 0x0000fa00ff0e7b82 */ /* 0x004ea20000000800 */
[----:B------:R-:W-:Y:S01]  /*5370*/  FFMA.FTZ R10, R7, R10, -0.36067417263984680176 ;  /* 0xbeb8aa49070a7423 */ /* 0x000fe2000001000a */
[----:B------:R-:W-:Y:S01]  /*5380*/  FMUL R6, R5, R6 ;  /* 0x0000000605067220 */ /* 0x000fe20000400000 */
[----:B------:R-:W-:Y:S01]  /*5390*/  FFMA.FTZ R12, R9, R12, -0.24046532809734344482 ;  /* 0xbe763c8b090c7423 */ /* 0x000fe2000001000c */
[----:B------:R-:W-:Y:S01]  /*53a0*/  FFMA.FTZ R3, R2, 1.4426950216293334961, R3 ;  /* 0x3fb8aa3b02037823 */ /* 0x000fe20000010003 */
[----:B------:R-:W-:-:S02]  /*53b0*/  @P4 IMAD.MOV.U32 R2, RZ, RZ, 0x7f800000 ;  /* 0x7f800000ff024424 */ /* 0x000fc400078e00ff */
[----:B------:R-:W-:Y:S01]  /*53c0*/  FFMA.FTZ R10, R7, R10, 0.48089820146560668945 ;  /* 0x3ef6384a070a7423 */ /* 0x000fe2000001000a */
[----:B------:R-:W-:Y:S01]  /*53d0*/  FFMA.FTZ R12, R9, R12, 0.28857114911079406738 ;  /* 0x3e93bf99090c7423 */ /* 0x000fe2000001000c */
[----:B------:R-:W-:Y:S01]  /*53e0*/  FMUL R6, R5, R6 ;  /* 0x0000000605067220 */ /* 0x000fe20000400000 */
[----:B------:R-:W-:Y:S01]  /*53f0*/  FADD R0, R0, R3 ;  /* 0x0000000300007221 */ /* 0x000fe20000000000 */
[----:B------:R-:W-:Y:S01]  /*5400*/  FSETP.NEU.AND P1, PT, R23, RZ, PT ;  /* 0x000000ff1700720b */ /* 0x000fe20003f2d000 */
[----:B------:R-:W-:Y:S01]  /*5410*/  FFMA.FTZ R12, R9, R12, -0.36067417263984680176 ;  /* 0xbeb8aa49090c7423 */ /* 0x000fe2000001000c */
[----:B------:R-:W-:Y:S01]  /*5420*/  @P4 FFMA.FTZ R0, R23, R2, +INF ;  /* 0x7f80000017004423 */ /* 0x000fe20000010002 */
[----:B------:R-:W-:Y:S01]  /*5430*/  BAR.SYNC.DEFER_BLOCKING 0x0 ;  /* 0x0000000000007b1d */ /* 0x000fe20000010000 */
[----:B------:R-:W-:Y:S01]  /*5440*/  FFMA.FTZ R10, R7, R10, -0.72134751081466674805 ;  /* 0xbf38aa3b070a7423 */ /* 0x000fe2000001000a */
[----:B------:R-:W-:Y:S01]  /*5450*/  FFMA.FTZ R12, R9, R12, 0.48089820146560668945 ;  /* 0x3ef6384a090c7423 */ /* 0x000fe2000001000c */
[----:B------:R-:W-:Y:S01]  /*5460*/  FFMA.FTZ R5, R5, 1.4426950216293334961, R6 ;  /* 0x3fb8aa3b05057823 */ /* 0x000fe20000010006 */
[----:B------:R-:W-:-:S02]  /*5470*/  @P5 IMAD.MOV.U32 R3, RZ, RZ, 0x7f800000 ;  /* 0x7f800000ff035424 */ /* 0x000fc400078e00ff */
[----:B------:R-:W-:Y:S02]  /*5480*/  FMUL R10, R7, R10 ;  /* 0x0000000a070a7220 */ /* 0x000fe40000400000 */
[----:B------:R-:W3:Y:S01]  /*5490*/  LDC.64 R16, c[0x0][0x398] ;  /* 0x0000e600ff107b82 */ /* 0x000ee20000000a00 */
[C---:B------:R-:W-:Y:S01]  /*54a0*/  FFMA.FTZ R12, R9.reuse, R12, -0.72134751081466674805 ;  /* 0xbf38aa3b090c7423 */ /* 0x040fe2000001000c */
[----:B------:R-:W-:Y:S01]  /*54b0*/  FADD R18, R4, R5 ;  /* 0x0000000504127221 */ /* 0x000fe20000000000 */
[----:B------:R-:W-:Y:S01]  /*54c0*/  ISETP.GE.U32.AND P3, PT, R26, 0x7f800000, PT ;  /* 0x7f8000001a00780c */ /* 0x000fe20003f66070 */
[C---:B------:R-:W-:Y:S01]  /*54d0*/  @P5 FFMA.FTZ R18, R24.reuse, R3, +INF ;  /* 0x7f80000018125423 */ /* 0x040fe20000010003 */
[----:B------:R-:W-:Y:S01]  /*54e0*/  SHF.R.U32.HI R5, RZ, 0x5, R193 ;  /* 0x00000005ff057819 */ /* 0x000fe200000116c1 */
[----:B------:R-:W-:Y:S01]  /*54f0*/  FMUL R12, R9, R12 ;  /* 0x0000000c090c7220 */ /* 0x000fe20000400000 */
[----:B------:R-:W-:Y:S01]  /*5500*/  ISETP.GE.U32.AND P2, PT, R25, 0x7f800000, PT ;  /* 0x7f8000001900780c */ /* 0x000fe20003f46070 */
[----:B------:R-:W-:Y:S01]  /*5510*/  FMUL R10, R7, R10 ;  /* 0x0000000a070a7220 */ /* 0x000fe20000400000 */
[----:B------:R-:W-:Y:S01]  /*5520*/  FSETP.NEU.AND P4, PT, R24, RZ, PT ;  /* 0x000000ff1800720b */ /* 0x000fe20003f8d000 */
[----:B------:R-:W-:Y:S01]  /*5530*/  FMUL R12, R9, R12 ;  /* 0x0000000c090c7220 */ /* 0x000fe20000400000 */
[----:B------:R-:W-:Y:S01]  /*5540*/  SGXT.U32 R5, R5, 0x3 ;  /* 0x000000030505781a */ /* 0x000fe20000000000 */
[----:B------:R-:W-:Y:S01]  /*5550*/  FFMA.FTZ R7, R7, 1.4426950216293334961, R10 ;  /* 0x3fb8aa3b07077823 */ /* 0x000fe2000001000a */
[----:B0-----:R-:W-:Y:S01]  /*5560*/  UIMAD UR8, UR11, UR8, URZ ;  /* 0x000000080b0872a4 */ /* 0x001fe2000f8e02ff */
[----:B------:R-:W-:Y:S01]  /*5570*/  FFMA.FTZ R12, R9, 1.4426950216293334961, R12 ;  /* 0x3fb8aa3b090c7823 */ /* 0x000fe2000001000c */
[----:B------:R-:W-:-:S02]  /*5580*/  IMAD R3, R210, UR9, RZ ;  /* 0x00000009d2037c24 */ /* 0x000fc4000f8e02ff */
[----:B------:R-:W-:Y:S01]  /*5590*/  FADD R19, R8, R7 ;  /* 0x0000000708137221 */ /* 0x000fe20000000000 */
[----:B--2---:R-:W-:Y:S01]  /*55a0*/  IMAD R5, R5, R14, RZ ;  /* 0x0000000e05057224 */ /* 0x004fe200078e02ff */
[----:B------:R-:W0:Y:S01]  /*55b0*/  LDS R23, [R22+UR7] ;  /* 0x0000000716177984 */ /* 0x000e220008000800 */
[----:B------:R-:W-:Y:S02]  /*55c0*/  @P3 IMAD.MOV.U32 R7, RZ, RZ, 0x7f800000 ;  /* 0x7f800000ff073424 */ /* 0x000fe400078e00ff */
[----:B-1----:R-:W-:Y:S01]  /*55d0*/  FADD R20, R11, R12 ;  /* 0x0000000c0b147221 */ /* 0x002fe20000000000 */
[----:B------:R-:W-:Y:S01]  /*55e0*/  IMAD R6, R14, 0x8, R5 ;  /* 0x000000080e067824 */ /* 0x000fe200078e0205 */
[----:B------:R1:W2:Y:S01]  /*55f0*/  LDS R24, [R22+UR7+0x100] ;  /* 0x0001000716187984 */ /* 0x0002a20008000800 */
[----:B------:R-:W-:Y:S02]  /*5600*/  @P2 IMAD.MOV.U32 R2, RZ, RZ, 0x7f800000 ;  /* 0x7f800000ff022424 */ /* 0x000fe400078e00ff */
[----:B------:R-:W-:Y:S01]  /*5610*/  @P3 FFMA.FTZ R20, R26, R7, +INF ;  /* 0x7f8000001a143423 */ /* 0x000fe20000010007 */
[----:B------:R-:W-:Y:S01]  /*5620*/  IMAD R7, R14, 0x8, R6 ;  /* 0x000000080e077824 */ /* 0x000fe200078e0206 */
[----:B------:R-:W-:Y:S01]  /*5630*/  USHF.R.S32.HI UR9, URZ, 0x1f, UR8 ;  /* 0x0000001fff097899 */ /* 0x000fe20008011408 */
[----:B------:R-:W-:-:S02]  /*5640*/  IMAD.SHL.U32 R193, R193, 0x10, RZ ;  /* 0x00000010c1c17824 */ /* 0x000fc400078e00ff */
[----:B------:R-:W-:Y:S01]  /*5650*/  @P2 FFMA.FTZ R19, R25, R2, +INF ;  /* 0x7f80000019132423 */ /* 0x000fe20000010002 */
[----:B---3--:R-:W-:Y:S01]  /*5660*/  IADD3 R16, P3, P6, R3, UR8, R16 ;  /* 0x0000000803107c10 */ /* 0x008fe2000fe7e010 */
[C---:B------:R-:W-:Y:S01]  /*5670*/  IMAD R9, R14.reuse, 0x8, R7 ;  /* 0x000000080e097824 */ /* 0x040fe200078e0207 */
[----:B------:R-:W-:Y:S01]  /*5680*/  SHF.R.S32.HI R2, RZ, 0x1f, R3 ;  /* 0x0000001fff027819 */ /* 0x000fe20000011403 */
[----:B------:R-:W3:Y:S01]  /*5690*/  LDCU UR8, c[0x0][0x3ec] ;  /* 0x00007d80ff0877ac */ /* 0x000ee20008000800 */
[----:B------:R-:W-:Y:S01]  /*56a0*/  LOP3.LUT R193, R193, 0x70, RZ, 0xc0, !PT ;  /* 0x00000070c1c17812 */ /* 0x000fe200078ec0ff */
[----:B------:R-:W-:Y:S01]  /*56b0*/  IMAD R11, R14, 0x8, R9 ;  /* 0x000000080e0b7824 */ /* 0x000fe200078e0209 */
[----:B------:R-:W-:Y:S01]  /*56c0*/  IADD3.X R28, PT, PT, R2, UR9, R17, P3, P6 ;  /* 0x00000009021c7c10 */ /* 0x000fe20009fec411 */
[----:B------:R-:W4:Y:S01]  /*56d0*/  LDC.64 R34, c[0x0][0x3a0] ;  /* 0x0000e800ff227b82 */ /* 0x000f220000000a00 */
[-C--:B------:R-:W-:Y:S01]  /*56e0*/  IADD3 R2, P3, PT, R5, R16.reuse, RZ ;  /* 0x0000001005027210 */ /* 0x080fe20007f7e0ff */
[----:B-1----:R-:W-:Y:S01]  /*56f0*/  VIADD R22, R193, UR7 ;  /* 0x00000007c1167c36 */ /* 0x002fe20008000000 */
[----:B------:R-:W-:Y:S01]  /*5700*/  IADD3 R4, P6, PT, R6, R16, RZ ;  /* 0x0000001006047210 */ /* 0x000fe20007fde0ff */
[----:B------:R-:W-:Y:S01]  /*5710*/  IMAD R13, R14, 0x8, R11 ;  /* 0x000000080e0d7824 */ /* 0x000fe200078e020b */
[----:B------:R-:W-:-:S02]  /*5720*/  LEA.HI.X.SX32 R3, R5, R28, 0x1, P3 ;  /* 0x0000001c05037211 */ /* 0x000fc400018f0eff */
[----:B------:R-:W-:Y:S01]  /*5730*/  LEA.HI.X.SX32 R5, R6, R28, 0x1, P6 ;  /* 0x0000001c06057211 */ /* 0x000fe200030f0eff */
[----:B------:R-:W-:Y:S01]  /*5740*/  IMAD R15, R14, 0x8, R13 ;  /* 0x000000080e0f7824 */ /* 0x000fe200078e020d */
[----:B------:R-:W-:Y:S02]  /*5750*/  FSETP.NEU.AND P2, PT, R26, RZ, PT ;  /* 0x000000ff1a00720b */ /* 0x000fe40003f4d000 */
[-C--:B------:R-:W-:Y:S01]  /*5760*/  IADD3 R6, P3, PT, R7, R16.reuse, RZ ;  /* 0x0000001007067210 */ /* 0x080fe20007f7e0ff */
[----:B------:R-:W-:Y:S01]  /*5770*/  IMAD R17, R14, 0x8, R15 ;  /* 0x000000080e117824 */ /* 0x000fe200078e020f */
[----:B------:R-:W-:Y:S01]  /*5780*/  IADD3 R8, P6, PT, R9, R16, RZ ;  /* 0x0000001009087210 */ /* 0x000fe20007fde0ff */
[----:B---3--:R-:W-:Y:S01]  /*5790*/  UIMAD UR8, UR11, UR8, URZ ;  /* 0x000000080b0872a4 */ /* 0x008fe2000f8e02ff */
[----:B------:R-:W-:Y:S02]  /*57a0*/  LEA.HI R26, R21, R22, RZ, 0x1f ;  /* 0x00000016151a7211 */ /* 0x000fe400078ff8ff */
[----:B------:R-:W-:Y:S01]  /*57b0*/  FSETP.NEU.AND P5, PT, R25, RZ, PT ;  /* 0x000000ff1900720b */ /* 0x000fe20003fad000 */
[----:B------:R-:W-:Y:S01]  /*57c0*/  USHF.L.U32 UR10, UR8, 0x2, URZ ;  /* 0x00000002080a7899 */ /* 0x000fe200080006ff */
[-C--:B------:R-:W-:Y:S01]  /*57d0*/  LEA.HI.X.SX32 R7, R7, R28.reuse, 0x1, P3 ;  /* 0x0000001c07077211 */ /* 0x080fe200018f0eff */
[----:B------:R-:W-:Y:S01]  /*57e0*/  UIMAD.WIDE UR8, UR8, 0x4, URZ ;  /* 0x00000004080878a5 */ /* 0x000fe2000f8e02ff */
[----:B------:R-:W-:-:S02]  /*57f0*/  LEA.HI.X.SX32 R9, R9, R28, 0x1, P6 ;  /* 0x0000001c09097211 */ /* 0x000fc400030f0eff */
[C---:B0-----:R-:W-:Y:S02]  /*5800*/  PRMT R21, R23.reuse, 0x7770, RZ ;  /* 0x0000777017157816 */ /* 0x041fe400000000ff */
[----:B------:R-:W-:Y:S02]  /*5810*/  PRMT R25, R23, 0x7771, RZ ;  /* 0x0000777117197816 */ /* 0x000fe400000000ff */
[-C--:B------:R-:W-:Y:S01]  /*5820*/  IADD3 R10, P3, PT, R11, R16.reuse, RZ ;  /* 0x000000100b0a7210 */ /* 0x080fe20007f7e0ff */
[----:B------:R-:W-:Y:S01]  /*5830*/  STG.E.U8 desc[UR12][R2.64], R21 ;  /* 0x0000001502007986 */ /* 0x000fe2000c10110c */
[----:B------:R-:W-:Y:S02]  /*5840*/  IADD3 R12, P6, PT, R13, R16, RZ ;  /* 0x000000100d0c7210 */ /* 0x000fe40007fde0ff */
[C---:B------:R-:W-:Y:S01]  /*5850*/  PRMT R27, R23.reuse, 0x7772, RZ ;  /* 0x00007772171b7816 */ /* 0x040fe200000000ff */
[----:B------:R0:W-:Y:S01]  /*5860*/  STG.E.U8 desc[UR12][R4.64], R25 ;  /* 0x0000001904007986 */ /* 0x0001e2000c10110c */
[----:B------:R-:W-:-:S02]  /*5870*/  PRMT R23, R23, 0x7773, RZ ;  /* 0x0000777317177816 */ /* 0x000fc400000000ff */
[-C--:B------:R-:W-:Y:S01]  /*5880*/  LEA.HI.X.SX32 R11, R11, R28.reuse, 0x1, P3 ;  /* 0x0000001c0b0b7211 */ /* 0x080fe200018f0eff */
[----:B------:R-:W-:Y:S01]  /*5890*/  STG.E.U8 desc[UR12][R6.64], R27 ;  /* 0x0000001b06007986 */ /* 0x000fe2000c10110c */
[----:B------:R-:W-:Y:S02]  /*58a0*/  LEA.HI.X.SX32 R13, R13, R28, 0x1, P6 ;  /* 0x0000001c0d0d7211 */ /* 0x000fe400030f0eff */
[-C--:B------:R-:W-:Y:S01]  /*58b0*/  IADD3 R14, P3, PT, R15, R16.reuse, RZ ;  /* 0x000000100f0e7210 */ /* 0x080fe20007f7e0ff */
[----:B------:R1:W-:Y:S01]  /*58c0*/  STG.E.U8 desc[UR12][R8.64], R23 ;  /* 0x0000001708007986 */ /* 0x0003e2000c10110c */
[----:B------:R-:W-:Y:S02]  /*58d0*/  IADD3 R16, P6, PT, R17, R16, RZ ;  /* 0x0000001011107210 */ /* 0x000fe40007fde0ff */
[----:B--2---:R-:W-:Y:S02]  /*58e0*/  PRMT R29, R24, 0x7770, RZ ;  /* 0x00007770181d7816 */ /* 0x004fe400000000ff */
[----:B0-----:R-:W-:-:S02]  /*58f0*/  FSEL R5, R20, -INF , P2 ;  /* 0xff80000014057808 */ /* 0x001fc40001000000 */
[C---:B------:R-:W-:Y:S01]  /*5900*/  PRMT R31, R24.reuse, 0x7771, RZ ;  /* 0x00007771181f7816 */ /* 0x040fe200000000ff */
[----:B------:R0:W-:Y:S01]  /*5910*/  STG.E.U8 desc[UR12][R10.64], R29 ;  /* 0x0000001d0a007986 */ /* 0x0001e2000c10110c */
[-C--:B------:R-:W-:Y:S02]  /*5920*/  LEA.HI.X.SX32 R15, R15, R28.reuse, 0x1, P3 ;  /* 0x0000001c0f0f7211 */ /* 0x080fe400018f0eff */
[C---:B------:R-:W-:Y:S01]  /*5930*/  PRMT R33, R24.reuse, 0x7772, RZ ;  /* 0x0000777218217816 */ /* 0x040fe200000000ff */
[----:B-1----:R-:W-:Y:S01]  /*5940*/  FFMA R23, R5, 0.69314718246459960938, R108 ;  /* 0x3f31721805177823 */ /* 0x002fe2000000006c */
[----:B------:R-:W-:Y:S01]  /*5950*/  LEA.HI.X.SX32 R17, R17, R28, 0x1, P6 ;  /* 0x0000001c11117211 */ /* 0x000fe200030f0eff */
[----:B------:R0:W-:Y:S01]  /*5960*/  STG.E.U8 desc[UR12][R12.64], R31 ;  /* 0x0000001f0c007986 */ /* 0x0001e2000c10110c */
[----:B------:R-:W-:Y:S02]  /*5970*/  PRMT R5, R24, 0x7773, RZ ;  /* 0x0000777318057816 */ /* 0x000fe400000000ff */
[----:B------:R-:W-:Y:S01]  /*5980*/  FSEL R2, R0, -INF , P1 ;  /* 0xff80000000027808 */ /* 0x000fe20000800000 */
[----:B------:R0:W-:Y:S01]  /*5990*/  STG.E.U8 desc[UR12][R14.64], R33 ;  /* 0x000000210e007986 */ /* 0x0001e2000c10110c */
[----:B------:R-:W-:-:S02]  /*59a0*/  FSEL R3, R18, -INF , P4 ;  /* 0xff80000012037808 */ /* 0x000fc40002000000 */
[----:B------:R-:W-:Y:S01]  /*59b0*/  FSEL R0, R19, -INF , P5 ;  /* 0xff80000013007808 */ /* 0x000fe20002800000 */
[----:B------:R0:W-:Y:S01]  /*59c0*/  STG.E.U8 desc[UR12][R16.64], R5 ;  /* 0x0000000510007986 */ /* 0x0001e2000c10110c */
[----:B------:R-:W-:Y:S01]  /*59d0*/  FFMA R20, R2, 0.69314718246459960938, R111 ;  /* 0x3f31721802147823 */ /* 0x000fe2000000006f */
[----:B------:R-:W-:Y:S01]  /*59e0*/  FFMA R21, R3, 0.69314718246459960938, R110 ;  /* 0x3f31721803157823 */ /* 0x000fe2000000006e */
[----:B------:R-:W-:Y:S01]  /*59f0*/  LEA R211, R211, UR7, 0x2 ;  /* 0x00000007d3d37c11 */ /* 0x000fe2000f8e10ff */
[----:B------:R-:W-:Y:S01]  /*5a00*/  FFMA R22, R0, 0.69314718246459960938, R109 ;  /* 0x3f31721800167823 */ /* 0x000fe2000000006d */
[----:B------:R-:W-:Y:S01]  /*5a10*/  BAR.SYNC.DEFER_BLOCKING 0x0 ;  /* 0x0000000000007b1d */ /* 0x000fe20000010000 */
[----:B------:R-:W-:Y:S01]  /*5a20*/  ISETP.GE.U32.AND P0, PT, R212, 0x20, PT ;  /* 0x00000020d400780c */ /* 0x000fe20003f06070 */
[C---:B------:R-:W-:Y:S02]  /*5a30*/  IMAD.SHL.U32 R3, R210.reuse, 0x4, RZ ;  /* 0x00000004d2037824 */ /* 0x040fe400078e00ff */
[----:B------:R-:W-:-:S03]  /*5a40*/  IMAD.HI R210, R210, 0x4, RZ ;  /* 0x00000004d2d27827 */ /* 0x000fc600078e02ff */
[----:B----4-:R-:W-:-:S04]  /*5a50*/  IADD3 R2, P1, P2, R3, UR10, R34 ;  /* 0x0000000a03027c10 */ /* 0x010fc8000fa3e022 */
[----:B------:R-:W-:Y:S01]  /*5a60*/  IADD3.X R3, PT, PT, R210, UR9, R35, P1, P2 ;  /* 0x00000009d2037c10 */ /* 0x000fe20008fe4423 */
[----:B------:R0:W-:Y:S01]  /*5a70*/  STS.128 [R211], R20 ;  /* 0x00000014d3007388 */ /* 0x0001e20000000c00 */
[----:B------:R-:W-:Y:S06]  /*5a80*/  BAR.SYNC.DEFER_BLOCKING 0x0 ;  /* 0x0000000000007b1d */ /* 0x000fec0000010000 */
[----:B------:R-:W-:Y:S05]  /*5a90*/  @P0 EXIT ;  /* 0x000000000000094d */ /* 0x000fea0003800000 */
[----:B0-----:R-:W0:Y:S04]  /*5aa0*/  LDS R5, [R26] ;  /* 0x000000001a057984 */ /* 0x001e280000000800 */
[----:B0-----:R-:W-:Y:S01]  /*5ab0*/  STG.E desc[UR12][R2.64], R5 ;  /* 0x0000000502007986 */ /* 0x001fe2000c10190c */
[----:B------:R-:W-:Y:S05]  /*5ac0*/  EXIT ;  /* 0x000000000000794d */ /* 0x000fea0003800000 */
.L_x_10:
[----:B------:R-:W-:-:S00]  /*5ad0*/  BRA `(.L_x_10) ;  /* 0xfffffffc00fc7947 */ /* 0x000fc0000383ffff */
[----:B------:R-:W-:-:S00]  /*5ae0*/  NOP ;  /* 0x0000000000007918 */ /* 0x000fc00000000000 */
        /* <DEDUP_REMOVED lines=9> */
.L_x_11:


//--------------------- .nv.global.init           --------------------------
	.section	.nv.global.init,"aw",@progbits
.nv.global.init:
	.type		_$_str,@object
	.size		_$_str,(.L_0 - _$_str)
_$_str:
        /*0000*/ 	.byte	0x5f, 0x5f, 0x43, 0x55, 0x44, 0x41, 0x5f, 0x46, 0x54, 0x5a, 0x00
.L_0:


//--------------------- .nv.shared.attn_fwd       --------------------------
	.section	.nv.shared.attn_fwd,"aw",@nobits
	.sectionflags	@""
	.align	16
	.zero		1024


//--------------------- .nv.shared.reserved.0     --------------------------
	.section	.nv.shared.reserved.0,"aw",@nobits
	.weak		__nv_reservedSMEM_offset_0_alias
	.size		__nv_reservedSMEM_offset_0_alias, 0, 64
	.other		__nv_reservedSMEM_offset_0_alias,@"STO_CUDA_RESERVED_SHARED STV_DEFAULT"
__nv_reservedSMEM_offset_0_alias:
	.zero		0
	.zero		64


//--------------------- .nv.constant0.attn_fwd    --------------------------
	.section	.nv.constant0.attn_fwd,"a",@progbits
	.sectionflags	@""
	.align	4
.nv.constant0.attn_fwd:
	.zero		1032


//--------------------- SYMBOLS --------------------------

	.type		.nv.reservedSmem.offset0,@object
	.size		.nv.reservedSmem.offset0,0x4
	.type		.nv.reservedSmem.cap,@object
	.size		.nv.reservedSmem.cap,0x4
